	.target	sm_100a

	.elftype	@"ET_EXEC"


//--------------------- .note.nv.tkinfo           --------------------------
	.section	.note.nv.tkinfo,"",@"SHT_NOTE"
	.sectionflags	@"SHF_NOTE_NV_TKINFO"
	.tkinfo
        /*0018*/ 	.word	0x00000002
        /*0030*/ 	.string	""
        /*0030*/ 	.string	"ptxas"
        /*0030*/ 	.string	"Cuda compilation tools, release 13.0, V13.0.88"
        /*0030*/ 	.string	"Build cuda_13.0.r13.0/compiler.36424714_0"
        /*0030*/ 	.string	"-arch sm_100a -m 64 "



//--------------------- .note.nv.cuinfo           --------------------------
	.section	.note.nv.cuinfo,"",@"SHT_NOTE"
	.sectionflags	@"SHF_NOTE_NV_CUINFO"
        /*0018*/ 	.short	0x0002
        /*001a*/ 	.short	0x0064
        /*001c*/ 	.short	0x0082
	.zero		2


//--------------------- .nv.info                  --------------------------
	.section	.nv.info,"",@"SHT_CUDA_INFO"
	.align	4


	//----- nvinfo : EIATTR_REGCOUNT
	.align		4
        /*0000*/ 	.byte	0x04, 0x2f
        /*0002*/ 	.short	(.L_19 - .L_18)
	.align		4
.L_18:
        /*0004*/ 	.word	index@(_ZN7cutlass13device_kernelINS_4conv6kernel13ConvUniversalINS1_16ConvProblemShapeILNS1_8OperatorE2ELi2EEENS1_10collective14CollectiveConvINS1_47MainloopSm100TmaUmmaWarpSpecializedImplicitGemmILS5_2ELi10ELi2ELi1ELi2EN4cute5tupleIJNSA_1CILi2EEENSC_ILi1EEESE_EEEEENSB_IJNSC_ILi256EEENSB_IJNSC_ILi64EEEEEESJ_EEENS_10bfloat16_tESL_NSA_8TiledMMAINSA_8MMA_AtomIJNSA_26SM100_MMA_F16BF16_2x1SM_SSISL_SL_fLi256ELi64ELNSA_4UMMA5MajorE1ELSQ_1ELNSP_7ScaleInE0ELSR_0EEEEEENSA_6LayoutINSB_IJSE_SE_SE_EEENSB_IJNSC_ILi0EEESW_SW_EEEEENSB_IJNSA_10UnderscoreESZ_SZ_EEEEENS7_6detail27Sm100ImplicitGemmTileTraitsINSA_18SM100_TMA_2SM_LOADENSA_14ComposedLayoutINSA_7SwizzleILi3ELi4ELi3EEENSA_18smem_ptr_flag_bitsILi16EEENSU_INSB_IJSI_NSC_ILi8EEEEEENSB_IJSE_SI_EEEEEEEvEENS13_INSA_25SM100_TMA_2SM_LOAD_IM2COLENS15_INS16_ILi2ELi4ELi3EEES19_NSU_INSB_IJNSC_ILi32EEES1A_EEENSB_IJSE_S1I_EEEEEEEvEEEENS_8epilogue10collective18CollectiveEpilogueINS1P_23Sm100TmaWarpSpecializedILi3ELi2ELi32ELb1ELb0EEEJNSB_IJNSC_ILi128EEESJ_SJ_EEENSB_IJNSU_IS1U_SE_EENSU_IS1I_SE_EEEEESL_NSB_IJlNSB_IJSE_llEEESW_EEESL_S20_NS1P_6fusion15FusionCallbacksIS1T_NS21_17LinearCombinationISL_fSL_fLNS_15FloatRoundStyleE2EEES1V_S1Y_JEEENSA_5SM1004TMEM4LOAD26SM100_TMEM_LOAD_32dp32b32xENSA_13SM90_TMA_LOADENS15_IS1H_S19_NSU_INSB_IJS1A_S1I_EEENSB_IJS1I_SE_EEEEEEENSA_39AutoVectorizingCopyWithAssumedAlignmentILi128EEENSA_14SM90_TMA_STOREES2F_S2H_S2H_EEEvvEEEEvNT_6ParamsE)
        /*0008*/ 	.word	0x0000007c


	//----- nvinfo : EIATTR_FRAME_SIZE
	.align		4
.L_19:
        /*000c*/ 	.byte	0x04, 0x11
        /*000e*/ 	.short	(.L_21 - .L_20)
	.align		4
.L_20:
        /*0010*/ 	.word	index@($__internal_2_$__cuda_sm10x_tcgen05_guardrail_trap_unallocated_columns_being_dealloced)
        /*0014*/ 	.word	0x00000008


	//----- nvinfo : EIATTR_FRAME_SIZE
	.align		4
.L_21:
        /*0018*/ 	.byte	0x04, 0x11
        /*001a*/ 	.short	(.L_23 - .L_22)
	.align		4
.L_22:
        /*001c*/ 	.word	index@($__internal_1_$__cuda_sm10x_tcgen05_guardrail_trap_phase_invalid_during_alloc)
        /*0020*/ 	.word	0x00000008


	//----- nvinfo : EIATTR_FRAME_SIZE
	.align		4
.L_23:
        /*0024*/ 	.byte	0x04, 0x11
        /*0026*/ 	.short	(.L_25 - .L_24)
	.align		4
.L_24:
        /*0028*/ 	.word	index@($__internal_0_$__cuda_sm10x_tcgen05_guardrail_trap_col_being_dealloced_not_returned_by_alloc)
        /*002c*/ 	.word	0x00000008


	//----- nvinfo : EIATTR_FRAME_SIZE
	.align		4
.L_25:
        /*0030*/ 	.byte	0x04, 0x11
        /*0032*/ 	.short	(.L_27 - .L_26)
	.align		4
.L_26:
        /*0034*/ 	.word	index@(_ZN7cutlass13device_kernelINS_4conv6kernel13ConvUniversalINS1_16ConvProblemShapeILNS1_8OperatorE2ELi2EEENS1_10collective14CollectiveConvINS1_47MainloopSm100TmaUmmaWarpSpecializedImplicitGemmILS5_2ELi10ELi2ELi1ELi2EN4cute5tupleIJNSA_1CILi2EEENSC_ILi1EEESE_EEEEENSB_IJNSC_ILi256EEENSB_IJNSC_ILi64EEEEEESJ_EEENS_10bfloat16_tESL_NSA_8TiledMMAINSA_8MMA_AtomIJNSA_26SM100_MMA_F16BF16_2x1SM_SSISL_SL_fLi256ELi64ELNSA_4UMMA5MajorE1ELSQ_1ELNSP_7ScaleInE0ELSR_0EEEEEENSA_6LayoutINSB_IJSE_SE_SE_EEENSB_IJNSC_ILi0EEESW_SW_EEEEENSB_IJNSA_10UnderscoreESZ_SZ_EEEEENS7_6detail27Sm100ImplicitGemmTileTraitsINSA_18SM100_TMA_2SM_LOADENSA_14ComposedLayoutINSA_7SwizzleILi3ELi4ELi3EEENSA_18smem_ptr_flag_bitsILi16EEENSU_INSB_IJSI_NSC_ILi8EEEEEENSB_IJSE_SI_EEEEEEEvEENS13_INSA_25SM100_TMA_2SM_LOAD_IM2COLENS15_INS16_ILi2ELi4ELi3EEES19_NSU_INSB_IJNSC_ILi32EEES1A_EEENSB_IJSE_S1I_EEEEEEEvEEEENS_8epilogue10collective18CollectiveEpilogueINS1P_23Sm100TmaWarpSpecializedILi3ELi2ELi32ELb1ELb0EEEJNSB_IJNSC_ILi128EEESJ_SJ_EEENSB_IJNSU_IS1U_SE_EENSU_IS1I_SE_EEEEESL_NSB_IJlNSB_IJSE_llEEESW_EEESL_S20_NS1P_6fusion15FusionCallbacksIS1T_NS21_17LinearCombinationISL_fSL_fLNS_15FloatRoundStyleE2EEES1V_S1Y_JEEENSA_5SM1004TMEM4LOAD26SM100_TMEM_LOAD_32dp32b32xENSA_13SM90_TMA_LOADENS15_IS1H_S19_NSU_INSB_IJS1A_S1I_EEENSB_IJS1I_SE_EEEEEEENSA_39AutoVectorizingCopyWithAssumedAlignmentILi128EEENSA_14SM90_TMA_STOREES2F_S2H_S2H_EEEvvEEEEvNT_6ParamsE)
        /*0038*/ 	.word	0x00000008


	//----- nvinfo : EIATTR_MIN_STACK_SIZE
	.align		4
.L_27:
        /*003c*/ 	.byte	0x04, 0x12
        /*003e*/ 	.short	(.L_29 - .L_28)
	.align		4
.L_28:
        /*0040*/ 	.word	index@(_ZN7cutlass13device_kernelINS_4conv6kernel13ConvUniversalINS1_16ConvProblemShapeILNS1_8OperatorE2ELi2EEENS1_10collective14CollectiveConvINS1_47MainloopSm100TmaUmmaWarpSpecializedImplicitGemmILS5_2ELi10ELi2ELi1ELi2EN4cute5tupleIJNSA_1CILi2EEENSC_ILi1EEESE_EEEEENSB_IJNSC_ILi256EEENSB_IJNSC_ILi64EEEEEESJ_EEENS_10bfloat16_tESL_NSA_8TiledMMAINSA_8MMA_AtomIJNSA_26SM100_MMA_F16BF16_2x1SM_SSISL_SL_fLi256ELi64ELNSA_4UMMA5MajorE1ELSQ_1ELNSP_7ScaleInE0ELSR_0EEEEEENSA_6LayoutINSB_IJSE_SE_SE_EEENSB_IJNSC_ILi0EEESW_SW_EEEEENSB_IJNSA_10UnderscoreESZ_SZ_EEEEENS7_6detail27Sm100ImplicitGemmTileTraitsINSA_18SM100_TMA_2SM_LOADENSA_14ComposedLayoutINSA_7SwizzleILi3ELi4ELi3EEENSA_18smem_ptr_flag_bitsILi16EEENSU_INSB_IJSI_NSC_ILi8EEEEEENSB_IJSE_SI_EEEEEEEvEENS13_INSA_25SM100_TMA_2SM_LOAD_IM2COLENS15_INS16_ILi2ELi4ELi3EEES19_NSU_INSB_IJNSC_ILi32EEES1A_EEENSB_IJSE_S1I_EEEEEEEvEEEENS_8epilogue10collective18CollectiveEpilogueINS1P_23Sm100TmaWarpSpecializedILi3ELi2ELi32ELb1ELb0EEEJNSB_IJNSC_ILi128EEESJ_SJ_EEENSB_IJNSU_IS1U_SE_EENSU_IS1I_SE_EEEEESL_NSB_IJlNSB_IJSE_llEEESW_EEESL_S20_NS1P_6fusion15FusionCallbacksIS1T_NS21_17LinearCombinationISL_fSL_fLNS_15FloatRoundStyleE2EEES1V_S1Y_JEEENSA_5SM1004TMEM4LOAD26SM100_TMEM_LOAD_32dp32b32xENSA_13SM90_TMA_LOADENS15_IS1H_S19_NSU_INSB_IJS1A_S1I_EEENSB_IJS1I_SE_EEEEEEENSA_39AutoVectorizingCopyWithAssumedAlignmentILi128EEENSA_14SM90_TMA_STOREES2F_S2H_S2H_EEEvvEEEEvNT_6ParamsE)
        /*0044*/ 	.word	0x00000008
.L_29:


//--------------------- .nv.compat                --------------------------
	.section	.nv.compat,"",@"SHT_CUDA_COMPAT_INFO"
	.align	4
        /*0000*/ 	.byte	0x02, 0x09, 0x01, 0x00, 0x02, 0x02, 0x02, 0x00, 0x02, 0x05, 0x05, 0x00, 0x03, 0x07, 0x01, 0x01
        /*0010*/ 	.byte	0x02, 0x03, 0x01, 0x00, 0x02, 0x06, 0x01, 0x00, 0x04, 0x0b, 0x08, 0x00, 0x09, 0x00, 0x00, 0x00
        /*0020*/ 	.byte	0x00, 0x00, 0x00, 0x00


//--------------------- .nv.info._ZN7cutlass13device_kernelINS_4conv6kernel13ConvUniversalINS1_16ConvProblemShapeILNS1_8OperatorE2ELi2EEENS1_10collective14CollectiveConvINS1_47MainloopSm100TmaUmmaWarpSpecializedImplicitGemmILS5_2ELi10ELi2ELi1ELi2EN4cute5tupleIJNSA_1CILi2EEENSC_ILi1EEESE_EEEEENSB_IJNSC_ILi256EEENSB_IJNSC_ILi64EEEEEESJ_EEENS_10bfloat16_tESL_NSA_8TiledMMAINSA_8MMA_AtomIJNSA_26SM100_MMA_F16BF16_2x1SM_SSISL_SL_fLi256ELi64ELNSA_4UMMA5MajorE1ELSQ_1ELNSP_7ScaleInE0ELSR_0EEEEEENSA_6LayoutINSB_IJSE_SE_SE_EEENSB_IJNSC_ILi0EEESW_SW_EEEEENSB_IJNSA_10UnderscoreESZ_SZ_EEEEENS7_6detail27Sm100ImplicitGemmTileTraitsINSA_18SM100_TMA_2SM_LOADENSA_14ComposedLayoutINSA_7SwizzleILi3ELi4ELi3EEENSA_18smem_ptr_flag_bitsILi16EEENSU_INSB_IJSI_NSC_ILi8EEEEEENSB_IJSE_SI_EEEEEEEvEENS13_INSA_25SM100_TMA_2SM_LOAD_IM2COLENS15_INS16_ILi2ELi4ELi3EEES19_NSU_INSB_IJNSC_ILi32EEES1A_EEENSB_IJSE_S1I_EEEEEEEvEEEENS_8epilogue10collective18CollectiveEpilogueINS1P_23Sm100TmaWarpSpecializedILi3ELi2ELi32ELb1ELb0EEEJNSB_IJNSC_ILi128EEESJ_SJ_EEENSB_IJNSU_IS1U_SE_EENSU_IS1I_SE_EEEEESL_NSB_IJlNSB_IJSE_llEEESW_EEESL_S20_NS1P_6fusion15FusionCallbacksIS1T_NS21_17LinearCombinationISL_fSL_fLNS_15FloatRoundStyleE2EEES1V_S1Y_JEEENSA_5SM1004TMEM4LOAD26SM100_TMEM_LOAD_32dp32b32xENSA_13SM90_TMA_LOADENS15_IS1H_S19_NSU_INSB_IJS1A_S1I_EEENSB_IJS1I_SE_EEEEEEENSA_39AutoVectorizingCopyWithAssumedAlignmentILi128EEENSA_14SM90_TMA_STOREES2F_S2H_S2H_EEEvvEEEEvNT_6ParamsE --------------------------
	.section	.nv.info._ZN7cutlass13device_kernelINS_4conv6kernel13ConvUniversalINS1_16ConvProblemShapeILNS1_8OperatorE2ELi2EEENS1_10collective14CollectiveConvINS1_47MainloopSm100TmaUmmaWarpSpecializedImplicitGemmILS5_2ELi10ELi2ELi1ELi2EN4cute5tupleIJNSA_1CILi2EEENSC_ILi1EEESE_EEEEENSB_IJNSC_ILi256EEENSB_IJNSC_ILi64EEEEEESJ_EEENS_10bfloat16_tESL_NSA_8TiledMMAINSA_8MMA_AtomIJNSA_26SM100_MMA_F16BF16_2x1SM_SSISL_SL_fLi256ELi64ELNSA_4UMMA5MajorE1ELSQ_1ELNSP_7ScaleInE0ELSR_0EEEEEENSA_6LayoutINSB_IJSE_SE_SE_EEENSB_IJNSC_ILi0EEESW_SW_EEEEENSB_IJNSA_10UnderscoreESZ_SZ_EEEEENS7_6detail27Sm100ImplicitGemmTileTraitsINSA_18SM100_TMA_2SM_LOADENSA_14ComposedLayoutINSA_7SwizzleILi3ELi4ELi3EEENSA_18smem_ptr_flag_bitsILi16EEENSU_INSB_IJSI_NSC_ILi8EEEEEENSB_IJSE_SI_EEEEEEEvEENS13_INSA_25SM100_TMA_2SM_LOAD_IM2COLENS15_INS16_ILi2ELi4ELi3EEES19_NSU_INSB_IJNSC_ILi32EEES1A_EEENSB_IJSE_S1I_EEEEEEEvEEEENS_8epilogue10collective18CollectiveEpilogueINS1P_23Sm100TmaWarpSpecializedILi3ELi2ELi32ELb1ELb0EEEJNSB_IJNSC_ILi128EEESJ_SJ_EEENSB_IJNSU_IS1U_SE_EENSU_IS1I_SE_EEEEESL_NSB_IJlNSB_IJSE_llEEESW_EEESL_S20_NS1P_6fusion15FusionCallbacksIS1T_NS21_17LinearCombinationISL_fSL_fLNS_15FloatRoundStyleE2EEES1V_S1Y_JEEENSA_5SM1004TMEM4LOAD26SM100_TMEM_LOAD_32dp32b32xENSA_13SM90_TMA_LOADENS15_IS1H_S19_NSU_INSB_IJS1A_S1I_EEENSB_IJS1I_SE_EEEEEEENSA_39AutoVectorizingCopyWithAssumedAlignmentILi128EEENSA_14SM90_TMA_STOREES2F_S2H_S2H_EEEvvEEEEvNT_6ParamsE,"",@"SHT_CUDA_INFO"
	.sectionflags	@""
	.align	4


	//----- nvinfo : EIATTR_CUDA_API_VERSION
	.align		4
        /*0000*/ 	.byte	0x04, 0x37
        /*0002*/ 	.short	(.L_31 - .L_30)
.L_30:
        /*0004*/ 	.word	0x00000082


	//----- nvinfo : EIATTR_KPARAM_INFO
	.align		4
.L_31:
        /*0008*/ 	.byte	0x04, 0x17
        /*000a*/ 	.short	(.L_33 - .L_32)
.L_32:
        /*000c*/ 	.word	0x00000000
        /*0010*/ 	.short	0x0000
        /*0012*/ 	.short	0x0000
        /*0014*/ 	.byte	0x00, 0xf0, 0x01, 0x20


	//----- nvinfo : EIATTR_AT_ENTRY_FRAGMENTS
	.align		4
.L_33:
        /*0018*/ 	.byte	0x04, 0x4f
        /*001a*/ 	.short	(.L_35 - .L_34)


	//   ....[0]....
.L_34:
        /*001c*/ 	.word	0x00000007


	//----- nvinfo : EIATTR_RESERVED_SMEM_USED
	.align		4
.L_35:
        /*0020*/ 	.byte	0x01, 0x41
	.zero		2


	//----- nvinfo : EIATTR_SPARSE_MMA_MASK
	.align		4
        /*0024*/ 	.byte	0x03, 0x50
        /*0026*/ 	.short	0x0000


	//----- nvinfo : EIATTR_TCGEN05_2CTA_USED
	.align		4
        /*0028*/ 	.byte	0x01, 0x52
	.zero		2


	//----- nvinfo : EIATTR_MAXREG_COUNT
	.align		4
        /*002c*/ 	.byte	0x03, 0x1b
        /*002e*/ 	.short	0x00ff


	//----- nvinfo : EIATTR_NUM_BARRIERS
	.align		4
        /*0030*/ 	.byte	0x02, 0x4c
        /*0032*/ 	.byte	0x07
	.zero		1


	//----- nvinfo : EIATTR_EXTERNS
	.align		4
        /*0034*/ 	.byte	0x04, 0x0f
        /*0036*/ 	.short	(.L_37 - .L_36)


	//   ....[0]....
	.align		4
.L_36:
        /*0038*/ 	.word	index@(__assertfail)


	//----- nvinfo : EIATTR_MERCURY_ISA_VERSION
	.align		4
.L_37:
        /*003c*/ 	.byte	0x03, 0x5f
        /*003e*/ 	.short	0x0101


	//----- nvinfo : EIATTR_INT_WARP_WIDE_INSTR_OFFSETS
	.align		4
        /*0040*/ 	.byte	0x04, 0x31
        /*0042*/ 	.short	(.L_39 - .L_38)


	//   ....[0]....
.L_38:
        /*0044*/ 	.word	0x00000d20


	//   ....[1]....
        /*0048*/ 	.word	0x00000dd0


	//   ....[2]....
        /*004c*/ 	.word	0x00004950


	//   ....[3]....
        /*0050*/ 	.word	0x00004970


	//   ....[4]....
        /*0054*/ 	.word	0x000049a0


	//   ....[5]....
        /*0058*/ 	.word	0x00005950


	//   ....[6]....
        /*005c*/ 	.word	0x00005a50


	//   ....[7]....
        /*0060*/ 	.word	0x00005bc0


	//   ....[8]....
        /*0064*/ 	.word	0x00005cc0


	//----- nvinfo : EIATTR_COOP_GROUP_MASK_REGIDS
	.align		4
.L_39:
        /*0068*/ 	.byte	0x04, 0x29
        /*006a*/ 	.short	(.L_41 - .L_40)


	//   ....[0]....
.L_40:
        /*006c*/ 	.word	0xffffffff


	//   ....[1]....
        /*0070*/ 	.word	0xffffffff


	//   ....[2]....
        /*0074*/ 	.word	0xffffffff


	//   ....[3]....
        /*0078*/ 	.word	0xffffffff


	//   ....[4]....
        /*007c*/ 	.word	0xffffffff


	//   ....[5]....
        /*0080*/ 	.word	0xffffffff


	//   ....[6]....
        /*0084*/ 	.word	0xffffffff


	//   ....[7]....
        /*0088*/ 	.word	0xffffffff


	//   ....[8]....
        /*008c*/ 	.word	0xffffffff


	//   ....[9]....
        /*0090*/ 	.word	0xffffffff


	//   ....[10]....
        /*0094*/ 	.word	0xffffffff


	//   ....[11]....
        /*0098*/ 	.word	0xffffffff


	//   ....[12]....
        /*009c*/ 	.word	0xffffffff


	//----- nvinfo : EIATTR_COOP_GROUP_INSTR_OFFSETS
	.align		4
.L_41:
        /*00a0*/ 	.byte	0x04, 0x28
        /*00a2*/ 	.short	(.L_43 - .L_42)


	//   ....[0]....
.L_42:
        /*00a4*/ 	.word	0x000000d0


	//   ....[1]....
        /*00a8*/ 	.word	0x00000540


	//   ....[2]....
        /*00ac*/ 	.word	0x000007d0


	//   ....[3]....
        /*00b0*/ 	.word	0x00000950


	//   ....[4]....
        /*00b4*/ 	.word	0x00000a50


	//   ....[5]....
        /*00b8*/ 	.word	0x00000ba0


	//   ....[6]....
        /*00bc*/ 	.word	0x00000e40


	//   ....[7]....
        /*00c0*/ 	.word	0x00002830


	//   ....[8]....
        /*00c4*/ 	.word	0x00003830


	//   ....[9]....
        /*00c8*/ 	.word	0x00003d00


	//   ....[10]....
        /*00cc*/ 	.word	0x00003d30


	//   ....[11]....
        /*00d0*/ 	.word	0x00004870


	//   ....[12]....
        /*00d4*/ 	.word	0x00004a70


	//----- nvinfo : EIATTR_VRC_CTA_INIT_COUNT
	.align		4
.L_43:
        /*00d8*/ 	.byte	0x02, 0x4a
        /*00da*/ 	.byte	0x80
	.zero		1


	//----- nvinfo : EIATTR_SYSCALL_OFFSETS
	.align		4
        /*00dc*/ 	.byte	0x04, 0x46
        /*00de*/ 	.short	(.L_45 - .L_44)


	//   ....[0]....
.L_44:
        /*00e0*/ 	.word	0x00006df0


	//   ....[1]....
        /*00e4*/ 	.word	0x00006ee0


	//   ....[2]....
        /*00e8*/ 	.word	0x00007740


	//   ....[3]....
        /*00ec*/ 	.word	0x00008410


	//----- nvinfo : EIATTR_MBARRIER_INSTR_OFFSETS
	.align		4
.L_45:
        /*00f0*/ 	.byte	0x04, 0x39
        /*00f2*/ 	.short	(.L_47 - .L_46)


	//   ....[0]....
.L_46:
        /*00f4*/ 	.word	0x00000670
        /*00f8*/ 	.word	0x000000ff
        /*00fc*/ 	.word	0x00000000
        /*0100*/ 	.short	0x0100
        /*0102*/ 	.byte	0x04
	.zero		1


	//   ....[1]....
        /*0104*/ 	.word	0x00000680
        /*0108*/ 	.word	0x000000ff
        /*010c*/ 	.word	0x00000050
        /*0110*/ 	.short	0x0100
        /*0112*/ 	.byte	0x04
	.zero		1


	//   ....[2]....
        /*0114*/ 	.word	0x00000690
        /*0118*/ 	.word	0x000000ff
        /*011c*/ 	.word	0x00000008
        /*0120*/ 	.short	0x0100
        /*0122*/ 	.byte	0x04
	.zero		1


	//   ....[3]....
        /*0124*/ 	.word	0x000006a0
        /*0128*/ 	.word	0x000000ff
        /*012c*/ 	.word	0x00000058
        /*0130*/ 	.short	0x0100
        /*0132*/ 	.byte	0x04
	.zero		1


	//   ....[4]....
        /*0134*/ 	.word	0x000006b0
        /*0138*/ 	.word	0x000000ff
        /*013c*/ 	.word	0x00000010
        /*0140*/ 	.short	0x0100
        /*0142*/ 	.byte	0x04
	.zero		1


	//   ....[5]....
        /*0144*/ 	.word	0x000006c0
        /*0148*/ 	.word	0x000000ff
        /*014c*/ 	.word	0x00000060
        /*0150*/ 	.short	0x0100
        /*0152*/ 	.byte	0x04
	.zero		1


	//   ....[6]....
        /*0154*/ 	.word	0x000006d0
        /*0158*/ 	.word	0x000000ff
        /*015c*/ 	.word	0x00000018
        /*0160*/ 	.short	0x0100
        /*0162*/ 	.byte	0x04
	.zero		1


	//   ....[7]....
        /*0164*/ 	.word	0x000006e0
        /*0168*/ 	.word	0x000000ff
        /*016c*/ 	.word	0x00000068
        /*0170*/ 	.short	0x0100
        /*0172*/ 	.byte	0x04
	.zero		1


	//   ....[8]....
        /*0174*/ 	.word	0x000006f0
        /*0178*/ 	.word	0x000000ff
        /*017c*/ 	.word	0x00000020
        /*0180*/ 	.short	0x0100
        /*0182*/ 	.byte	0x04
	.zero		1


	//   ....[9]....
        /*0184*/ 	.word	0x00000700
        /*0188*/ 	.word	0x000000ff
        /*018c*/ 	.word	0x00000070
        /*0190*/ 	.short	0x0100
        /*0192*/ 	.byte	0x04
	.zero		1


	//   ....[10]....
        /*0194*/ 	.word	0x00000710
        /*0198*/ 	.word	0x000000ff
        /*019c*/ 	.word	0x00000028
        /*01a0*/ 	.short	0x0100
        /*01a2*/ 	.byte	0x04
	.zero		1


	//   ....[11]....
        /*01a4*/ 	.word	0x00000720
        /*01a8*/ 	.word	0x000000ff
        /*01ac*/ 	.word	0x00000078
        /*01b0*/ 	.short	0x0100
        /*01b2*/ 	.byte	0x04
	.zero		1


	//   ....[12]....
        /*01b4*/ 	.word	0x00000730
        /*01b8*/ 	.word	0x000000ff
        /*01bc*/ 	.word	0x00000030
        /*01c0*/ 	.short	0x0100
        /*01c2*/ 	.byte	0x04
	.zero		1


	//   ....[13]....
        /*01c4*/ 	.word	0x00000740
        /*01c8*/ 	.word	0x000000ff
        /*01cc*/ 	.word	0x00000080
        /*01d0*/ 	.short	0x0100
        /*01d2*/ 	.byte	0x04
	.zero		1


	//   ....[14]....
        /*01d4*/ 	.word	0x00000750
        /*01d8*/ 	.word	0x000000ff
        /*01dc*/ 	.word	0x00000038
        /*01e0*/ 	.short	0x0100
        /*01e2*/ 	.byte	0x04
	.zero		1


	//   ....[15]....
        /*01e4*/ 	.word	0x00000760
        /*01e8*/ 	.word	0x000000ff
        /*01ec*/ 	.word	0x00000088
        /*01f0*/ 	.short	0x0100
        /*01f2*/ 	.byte	0x04
	.zero		1


	//   ....[16]....
        /*01f4*/ 	.word	0x00000770
        /*01f8*/ 	.word	0x000000ff
        /*01fc*/ 	.word	0x00000040
        /*0200*/ 	.short	0x0100
        /*0202*/ 	.byte	0x04
	.zero		1


	//   ....[17]....
        /*0204*/ 	.word	0x00000780
        /*0208*/ 	.word	0x000000ff
        /*020c*/ 	.word	0x00000090
        /*0210*/ 	.short	0x0100
        /*0212*/ 	.byte	0x04
	.zero		1


	//   ....[18]....
        /*0214*/ 	.word	0x00000790
        /*0218*/ 	.word	0x000000ff
        /*021c*/ 	.word	0x00000048
        /*0220*/ 	.short	0x0100
        /*0222*/ 	.byte	0x04
	.zero		1


	//   ....[19]....
        /*0224*/ 	.word	0x000007a0
        /*0228*/ 	.word	0x000000ff
        /*022c*/ 	.word	0x00000098
        /*0230*/ 	.short	0x0100
        /*0232*/ 	.byte	0x04
	.zero		1


	//   ....[20]....
        /*0234*/ 	.word	0x000008e0
        /*0238*/ 	.word	0x000000ff
        /*023c*/ 	.word	0x000000a0
        /*0240*/ 	.short	0x0100
        /*0242*/ 	.byte	0x04
	.zero		1


	//   ....[21]....
        /*0244*/ 	.word	0x000008f0
        /*0248*/ 	.word	0x000000ff
        /*024c*/ 	.word	0x000000b8
        /*0250*/ 	.short	0x0100
        /*0252*/ 	.byte	0x04
	.zero		1


	//   ....[22]....
        /*0254*/ 	.word	0x00000900
        /*0258*/ 	.word	0x000000ff
        /*025c*/ 	.word	0x000000a8
        /*0260*/ 	.short	0x0100
        /*0262*/ 	.byte	0x04
	.zero		1


	//   ....[23]....
        /*0264*/ 	.word	0x00000910
        /*0268*/ 	.word	0x000000ff
        /*026c*/ 	.word	0x000000c0
        /*0270*/ 	.short	0x0100
        /*0272*/ 	.byte	0x04
	.zero		1


	//   ....[24]....
        /*0274*/ 	.word	0x00000920
        /*0278*/ 	.word	0x000000ff
        /*027c*/ 	.word	0x000000b0
        /*0280*/ 	.short	0x0100
        /*0282*/ 	.byte	0x04
	.zero		1


	//   ....[25]....
        /*0284*/ 	.word	0x00000930
        /*0288*/ 	.word	0x000000ff
        /*028c*/ 	.word	0x000000c8
        /*0290*/ 	.short	0x0100
        /*0292*/ 	.byte	0x04
	.zero		1


	//   ....[26]....
        /*0294*/ 	.word	0x00000a20
        /*0298*/ 	.word	0x000000ff
        /*029c*/ 	.word	0x000000d0
        /*02a0*/ 	.short	0x0100
        /*02a2*/ 	.byte	0x04
	.zero		1


	//   ....[27]....
        /*02a4*/ 	.word	0x00000a30
        /*02a8*/ 	.word	0x000000ff
        /*02ac*/ 	.word	0x000000d8
        /*02b0*/ 	.short	0x0100
        /*02b2*/ 	.byte	0x04
	.zero		1


	//   ....[28]....
        /*02b4*/ 	.word	0x00000b70
        /*02b8*/ 	.word	0x000000ff
        /*02bc*/ 	.word	0x000000e0
        /*02c0*/ 	.short	0x0100
        /*02c2*/ 	.byte	0x06
	.zero		1


	//   ....[29]....
        /*02c4*/ 	.word	0x00000b80
        /*02c8*/ 	.word	0x000000ff
        /*02cc*/ 	.word	0x000000e8
        /*02d0*/ 	.short	0x0100
        /*02d2*/ 	.byte	0x06
	.zero		1


	//   ....[30]....
        /*02d4*/ 	.word	0x00000cc0
        /*02d8*/ 	.word	0x000000ff
        /*02dc*/ 	.word	0x000000f0
        /*02e0*/ 	.short	0x0100
        /*02e2*/ 	.byte	0x04
	.zero		1


	//   ....[31]....
        /*02e4*/ 	.word	0x00000cd0
        /*02e8*/ 	.word	0x000000ff
        /*02ec*/ 	.word	0x00000100
        /*02f0*/ 	.short	0x0100
        /*02f2*/ 	.byte	0x04
	.zero		1


	//   ....[32]....
        /*02f4*/ 	.word	0x00000ce0
        /*02f8*/ 	.word	0x000000ff
        /*02fc*/ 	.word	0x000000f8
        /*0300*/ 	.short	0x0100
        /*0302*/ 	.byte	0x04
	.zero		1


	//   ....[33]....
        /*0304*/ 	.word	0x00000cf0
        /*0308*/ 	.word	0x000000ff
        /*030c*/ 	.word	0x00000108
        /*0310*/ 	.short	0x0100
        /*0312*/ 	.byte	0x04
	.zero		1


	//   ....[34]....
        /*0314*/ 	.word	0x00000df0
        /*0318*/ 	.word	0x000000ff
        /*031c*/ 	.word	0x00000110
        /*0320*/ 	.short	0x0100
        /*0322*/ 	.byte	0x06
	.zero		1


	//   ....[35]....
        /*0324*/ 	.word	0x00001bf0
        /*0328*/ 	.word	0x000000ff
        /*032c*/ 	.word	0x00000050
        /*0330*/ 	.short	0x010a
        /*0332*/ 	.byte	0x06
	.zero		1


	//   ....[36]....
        /*0334*/ 	.word	0x00001f00
        /*0338*/ 	.word	0x000000ff
        /*033c*/ 	.word	0x00000050
        /*0340*/ 	.short	0x010a
        /*0342*/ 	.byte	0x0b
	.zero		1


	//   ....[37]....
        /*0344*/ 	.word	0x000020b0
        /*0348*/ 	.word	0x000000ff
        /*034c*/ 	.word	0x00000050
        /*0350*/ 	.short	0x010a
        /*0352*/ 	.byte	0x08
	.zero		1


	//   ....[38]....
        /*0354*/ 	.word	0x000022e0
        /*0358*/ 	.word	0x000000ff
        /*035c*/ 	.word	0x000000d8
        /*0360*/ 	.short	0x0101
        /*0362*/ 	.byte	0x1b
	.zero		1


	//   ....[39]....
        /*0364*/ 	.word	0x00002310
        /*0368*/ 	.word	0x000000ff
        /*036c*/ 	.word	0x00000050
        /*0370*/ 	.short	0x010a
        /*0372*/ 	.byte	0x04
	.zero		1


	//   ....[40]....
        /*0374*/ 	.word	0x00002460
        /*0378*/ 	.word	0x000000ff
        /*037c*/ 	.word	0x00000050
        /*0380*/ 	.short	0x010a
        /*0382*/ 	.byte	0x15
	.zero		1


	//   ....[41]....
        /*0384*/ 	.word	0x00002610
        /*0388*/ 	.word	0x000000ff
        /*038c*/ 	.word	0x00000050
        /*0390*/ 	.short	0x010a
        /*0392*/ 	.byte	0x08
	.zero		1


	//   ....[42]....
        /*0394*/ 	.word	0x00002840
        /*0398*/ 	.word	0x000000ff
        /*039c*/ 	.word	0x000000e0
        /*03a0*/ 	.short	0x010a
        /*03a2*/ 	.byte	0x1b
	.zero		1


	//   ....[43]....
        /*03a4*/ 	.word	0x00002900
        /*03a8*/ 	.word	0x000000ff
        /*03ac*/ 	.word	0x00000000
        /*03b0*/ 	.short	0x0101
        /*03b2*/ 	.byte	0x04
	.zero		1


	//   ....[44]....
        /*03b4*/ 	.word	0x00002ef0
        /*03b8*/ 	.word	0x000000ff
        /*03bc*/ 	.word	0x00000000
        /*03c0*/ 	.short	0x010a
        /*03c2*/ 	.byte	0x04
	.zero		1


	//   ....[45]....
        /*03c4*/ 	.word	0x00002f90
        /*03c8*/ 	.word	0x000000ff
        /*03cc*/ 	.word	0x00000000
        /*03d0*/ 	.short	0x010a
        /*03d2*/ 	.byte	0x05
	.zero		1


	//   ....[46]....
        /*03d4*/ 	.word	0x00003030
        /*03d8*/ 	.word	0x000000ff
        /*03dc*/ 	.word	0x00000000
        /*03e0*/ 	.short	0x010a
        /*03e2*/ 	.byte	0x05
	.zero		1


	//   ....[47]....
        /*03e4*/ 	.word	0x000030d0
        /*03e8*/ 	.word	0x000000ff
        /*03ec*/ 	.word	0x00000000
        /*03f0*/ 	.short	0x010a
        /*03f2*/ 	.byte	0x05
	.zero		1


	//   ....[48]....
        /*03f4*/ 	.word	0x00003170
        /*03f8*/ 	.word	0x000000ff
        /*03fc*/ 	.word	0x00000000
        /*0400*/ 	.short	0x010a
        /*0402*/ 	.byte	0x05
	.zero		1


	//   ....[49]....
        /*0404*/ 	.word	0x00003210
        /*0408*/ 	.word	0x000000ff
        /*040c*/ 	.word	0x00000000
        /*0410*/ 	.short	0x010a
        /*0412*/ 	.byte	0x05
	.zero		1


	//   ....[50]....
        /*0414*/ 	.word	0x000032b0
        /*0418*/ 	.word	0x000000ff
        /*041c*/ 	.word	0x00000000
        /*0420*/ 	.short	0x010a
        /*0422*/ 	.byte	0x05
	.zero		1


	//   ....[51]....
        /*0424*/ 	.word	0x00003350
        /*0428*/ 	.word	0x000000ff
        /*042c*/ 	.word	0x00000000
        /*0430*/ 	.short	0x010a
        /*0432*/ 	.byte	0x05
	.zero		1


	//   ....[52]....
        /*0434*/ 	.word	0x000033f0
        /*0438*/ 	.word	0x000000ff
        /*043c*/ 	.word	0x00000000
        /*0440*/ 	.short	0x010a
        /*0442*/ 	.byte	0x05
	.zero		1


	//   ....[53]....
        /*0444*/ 	.word	0x000034a0
        /*0448*/ 	.word	0x00000000
        /*044c*/ 	.word	0x00000000
        /*0450*/ 	.short	0x010a
        /*0452*/ 	.byte	0xff
	.zero		1


	//   ....[54]....
        /*0454*/ 	.word	0x000035f0
        /*0458*/ 	.word	0x000000ff
        /*045c*/ 	.word	0x000000e8
        /*0460*/ 	.short	0x010a
        /*0462*/ 	.byte	0x04
	.zero		1


	//   ....[55]....
        /*0464*/ 	.word	0x00003690
        /*0468*/ 	.word	0x000000ff
        /*046c*/ 	.word	0x000000e0
        /*0470*/ 	.short	0x010a
        /*0472*/ 	.byte	0x04
	.zero		1


	//   ....[56]....
        /*0474*/ 	.word	0x00003730
        /*0478*/ 	.word	0x000000ff
        /*047c*/ 	.word	0x00000000
        /*0480*/ 	.short	0x0101
        /*0482*/ 	.byte	0x05
	.zero		1


	//   ....[57]....
        /*0484*/ 	.word	0x00003770
        /*0488*/ 	.word	0x000000ff
        /*048c*/ 	.word	0x000000e8
        /*0490*/ 	.short	0x0106
        /*0492*/ 	.byte	0x04
	.zero		1


	//   ....[58]....
        /*0494*/ 	.word	0x000037b0
        /*0498*/ 	.word	0x00000000
        /*049c*/ 	.word	0x000000e8
        /*04a0*/ 	.short	0x010a
        /*04a2*/ 	.byte	0xff
	.zero		1


	//   ....[59]....
        /*04a4*/ 	.word	0x00003a00
        /*04a8*/ 	.word	0x000000ff
        /*04ac*/ 	.word	0x00000008
        /*04b0*/ 	.short	0x010a
        /*04b2*/ 	.byte	0x05
	.zero		1


	//   ....[60]....
        /*04b4*/ 	.word	0x00003a20
        /*04b8*/ 	.word	0x000000ff
        /*04bc*/ 	.word	0x00000008
        /*04c0*/ 	.short	0x010a
        /*04c2*/ 	.byte	0x05
	.zero		1


	//   ....[61]....
        /*04c4*/ 	.word	0x00003bb0
        /*04c8*/ 	.word	0x000000ff
        /*04cc*/ 	.word	0x00000008
        /*04d0*/ 	.short	0x010a
        /*04d2*/ 	.byte	0x05
	.zero		1


	//   ....[62]....
        /*04d4*/ 	.word	0x00003bd0
        /*04d8*/ 	.word	0x000000ff
        /*04dc*/ 	.word	0x00000008
        /*04e0*/ 	.short	0x010a
        /*04e2*/ 	.byte	0x05
	.zero		1


	//   ....[63]....
        /*04e4*/ 	.word	0x00003c90
        /*04e8*/ 	.word	0x000000ff
        /*04ec*/ 	.word	0x00000000
        /*04f0*/ 	.short	0x0101
        /*04f2*/ 	.byte	0x04
	.zero		1


	//   ....[64]....
        /*04f4*/ 	.word	0x00003ff0
        /*04f8*/ 	.word	0x000000ff
        /*04fc*/ 	.word	0x000000e0
        /*0500*/ 	.short	0x010a
        /*0502*/ 	.byte	0x15
	.zero		1


	//   ....[65]....
        /*0504*/ 	.word	0x00004090
        /*0508*/ 	.word	0x000000ff
        /*050c*/ 	.word	0x00000000
        /*0510*/ 	.short	0x0101
        /*0512*/ 	.byte	0x24
	.zero		1


	//   ....[66]....
        /*0514*/ 	.word	0x000040c0
        /*0518*/ 	.word	0x000000ff
        /*051c*/ 	.word	0x00000100
        /*0520*/ 	.short	0x010a
        /*0522*/ 	.byte	0x1a
	.zero		1


	//   ....[67]....
        /*0524*/ 	.word	0x00004190
        /*0528*/ 	.word	0x000000ff
        /*052c*/ 	.word	0x00000000
        /*0530*/ 	.short	0x010a
        /*0532*/ 	.byte	0x04
	.zero		1


	//   ....[68]....
        /*0534*/ 	.word	0x00004200
        /*0538*/ 	.word	0x000000ff
        /*053c*/ 	.word	0x00000000
        /*0540*/ 	.short	0x010a
        /*0542*/ 	.byte	0x11
	.zero		1


	//   ....[69]....
        /*0544*/ 	.word	0x00004350
        /*0548*/ 	.word	0x000000ff
        /*054c*/ 	.word	0x00000000
        /*0550*/ 	.short	0x010a
        /*0552*/ 	.byte	0x05
	.zero		1


	//   ....[70]....
        /*0554*/ 	.word	0x00004660
        /*0558*/ 	.word	0x000000ff
        /*055c*/ 	.word	0x00000000
        /*0560*/ 	.short	0x010a
        /*0562*/ 	.byte	0x04
	.zero		1


	//   ....[71]....
        /*0564*/ 	.word	0x00004700
        /*0568*/ 	.word	0x00000000
        /*056c*/ 	.word	0x00000000
        /*0570*/ 	.short	0x010a
        /*0572*/ 	.byte	0xff
	.zero		1


	//   ....[72]....
        /*0574*/ 	.word	0x00004740
        /*0578*/ 	.word	0x00000000
        /*057c*/ 	.word	0x00000000
        /*0580*/ 	.short	0x010a
        /*0582*/ 	.byte	0xff
	.zero		1


	//   ....[73]....
        /*0584*/ 	.word	0x000047b0
        /*0588*/ 	.word	0x000000ff
        /*058c*/ 	.word	0x00000000
        /*0590*/ 	.short	0x0101
        /*0592*/ 	.byte	0x04
	.zero		1


	//   ....[74]....
        /*0594*/ 	.word	0x000047f0
        /*0598*/ 	.word	0x000000ff
        /*059c*/ 	.word	0x00000110
        /*05a0*/ 	.short	0x010a
        /*05a2*/ 	.byte	0x15
	.zero		1


	//   ....[75]....
        /*05a4*/ 	.word	0x00004860
        /*05a8*/ 	.word	0x000000ff
        /*05ac*/ 	.word	0x00000000
        /*05b0*/ 	.short	0x0101
        /*05b2*/ 	.byte	0x04
	.zero		1


	//   ....[76]....
        /*05b4*/ 	.word	0x00004e70
        /*05b8*/ 	.word	0x000000ff
        /*05bc*/ 	.word	0x000000e0
        /*05c0*/ 	.short	0x010a
        /*05c2*/ 	.byte	0x16
	.zero		1


	//   ....[77]....
        /*05c4*/ 	.word	0x00004f00
        /*05c8*/ 	.word	0x000000ff
        /*05cc*/ 	.word	0x00000000
        /*05d0*/ 	.short	0x0101
        /*05d2*/ 	.byte	0x26
	.zero		1


	//   ....[78]....
        /*05d4*/ 	.word	0x00005440
        /*05d8*/ 	.word	0x000000ff
        /*05dc*/ 	.word	0x000000d8
        /*05e0*/ 	.short	0x010a
        /*05e2*/ 	.byte	0x16
	.zero		1


	//   ....[79]....
        /*05e4*/ 	.word	0x00005920
        /*05e8*/ 	.word	0x000000ff
        /*05ec*/ 	.word	0x000000b8
        /*05f0*/ 	.short	0x010a
        /*05f2*/ 	.byte	0x04
	.zero		1


	//   ....[80]....
        /*05f4*/ 	.word	0x00005af0
        /*05f8*/ 	.word	0x000000ff
        /*05fc*/ 	.word	0x000000a0
        /*0600*/ 	.short	0x010b
        /*0602*/ 	.byte	0x04
	.zero		1


	//   ....[81]....
        /*0604*/ 	.word	0x00005b00
        /*0608*/ 	.word	0x000000ff
        /*060c*/ 	.word	0x00000000
        /*0610*/ 	.short	0x0101
        /*0612*/ 	.byte	0x07
	.zero		1


	//   ....[82]....
        /*0614*/ 	.word	0x00005b20
        /*0618*/ 	.word	0x000000ff
        /*061c*/ 	.word	0x000000b8
        /*0620*/ 	.short	0x010a
        /*0622*/ 	.byte	0x05
	.zero		1


	//   ....[83]....
        /*0624*/ 	.word	0x00005d60
        /*0628*/ 	.word	0x000000ff
        /*062c*/ 	.word	0x000000a0
        /*0630*/ 	.short	0x010b
        /*0632*/ 	.byte	0x05
	.zero		1


	//   ....[84]....
        /*0634*/ 	.word	0x00005d70
        /*0638*/ 	.word	0x000000ff
        /*063c*/ 	.word	0x00000000
        /*0640*/ 	.short	0x0101
        /*0642*/ 	.byte	0x04
	.zero		1


	//   ....[85]....
        /*0644*/ 	.word	0x00005dc0
        /*0648*/ 	.word	0x000000ff
        /*064c*/ 	.word	0x00000000
        /*0650*/ 	.short	0x010a
        /*0652*/ 	.byte	0x04
	.zero		1


	//   ....[86]....
        /*0654*/ 	.word	0x00005e50
        /*0658*/ 	.word	0x000000ff
        /*065c*/ 	.word	0x00000000
        /*0660*/ 	.short	0x010a
        /*0662*/ 	.byte	0x05
	.zero		1


	//   ....[87]....
        /*0664*/ 	.word	0x00005ef0
        /*0668*/ 	.word	0x00000000
        /*066c*/ 	.word	0x00000000
        /*0670*/ 	.short	0x010a
        /*0672*/ 	.byte	0xff
	.zero		1


	//   ....[88]....
        /*0674*/ 	.word	0x00006260
        /*0678*/ 	.word	0x000000ff
        /*067c*/ 	.word	0x000000e0
        /*0680*/ 	.short	0x010a
        /*0682*/ 	.byte	0x33
	.zero		1


	//   ....[89]....
        /*0684*/ 	.word	0x00006330
        /*0688*/ 	.word	0x000000ff
        /*068c*/ 	.word	0x00000000
        /*0690*/ 	.short	0x0101
        /*0692*/ 	.byte	0x04
	.zero		1


	//   ....[90]....
        /*0694*/ 	.word	0x000073b0
        /*0698*/ 	.word	0x00000000
        /*069c*/ 	.word	0x000000a0
        /*06a0*/ 	.short	0x010a
        /*06a2*/ 	.byte	0xff
	.zero		1


	//   ....[91]....
        /*06a4*/ 	.word	0x00007400
        /*06a8*/ 	.word	0x0000006b
        /*06ac*/ 	.word	0x000000f0
        /*06b0*/ 	.short	0x010a
        /*06b2*/ 	.byte	0xff
	.zero		1


	//   ....[92]....
        /*06b4*/ 	.word	0x00007500
        /*06b8*/ 	.word	0x00000000
        /*06bc*/ 	.word	0x000000a0
        /*06c0*/ 	.short	0x010a
        /*06c2*/ 	.byte	0xff
	.zero		1


	//   ....[93]....
        /*06c4*/ 	.word	0x00007620
        /*06c8*/ 	.word	0x0000006b
        /*06cc*/ 	.word	0x000000f0
        /*06d0*/ 	.short	0x010a
        /*06d2*/ 	.byte	0xff
	.zero		1


	//   ....[94]....
        /*06d4*/ 	.word	0x00008170
        /*06d8*/ 	.word	0x00000000
        /*06dc*/ 	.word	0x00000000
        /*06e0*/ 	.short	0x0101
        /*06e2*/ 	.byte	0xff
	.zero		1


	//   ....[95]....
        /*06e4*/ 	.word	0x00008180
        /*06e8*/ 	.word	0x00000003
        /*06ec*/ 	.word	0x000000a0
        /*06f0*/ 	.short	0x010a
        /*06f2*/ 	.byte	0xff
	.zero		1


	//   ....[96]....
        /*06f4*/ 	.word	0x00008250
        /*06f8*/ 	.word	0x00000003
        /*06fc*/ 	.word	0x000000a0
        /*0700*/ 	.short	0x010a
        /*0702*/ 	.byte	0xff
	.zero		1


	//   ....[97]....
        /*0704*/ 	.word	0x000086b0
        /*0708*/ 	.word	0x0000006b
        /*070c*/ 	.word	0x00000000
        /*0710*/ 	.short	0x0101
        /*0712*/ 	.byte	0xff
	.zero		1


	//   ....[98]....
        /*0714*/ 	.word	0x00008ec0
        /*0718*/ 	.word	0x00000002
        /*071c*/ 	.word	0x00000000
        /*0720*/ 	.short	0x0101
        /*0722*/ 	.byte	0xff
	.zero		1


	//   ....[99]....
        /*0724*/ 	.word	0x00009140
        /*0728*/ 	.word	0x000000ff
        /*072c*/ 	.word	0x00000000
        /*0730*/ 	.short	0x0101
        /*0732*/ 	.byte	0x04
	.zero		1


	//   ....[100]....
        /*0734*/ 	.word	0x00009170
        /*0738*/ 	.word	0x00000000
        /*073c*/ 	.word	0x00000050
        /*0740*/ 	.short	0x010a
        /*0742*/ 	.byte	0xff
	.zero		1


	//   ....[101]....
        /*0744*/ 	.word	0x000091d0
        /*0748*/ 	.word	0x00000000
        /*074c*/ 	.word	0x00000050
        /*0750*/ 	.short	0x010a
        /*0752*/ 	.byte	0xff
	.zero		1


	//   ....[102]....
        /*0754*/ 	.word	0x00009230
        /*0758*/ 	.word	0x00000000
        /*075c*/ 	.word	0x000000e0
        /*0760*/ 	.short	0x010a
        /*0762*/ 	.byte	0xff
	.zero		1


	//   ....[103]....
        /*0764*/ 	.word	0x00009290
        /*0768*/ 	.word	0x00000000
        /*076c*/ 	.word	0x00000000
        /*0770*/ 	.short	0x010a
        /*0772*/ 	.byte	0xff
	.zero		1


	//   ....[104]....
        /*0774*/ 	.word	0x000092f0
        /*0778*/ 	.word	0x00000000
        /*077c*/ 	.word	0x00000000
        /*0780*/ 	.short	0x010a
        /*0782*/ 	.byte	0xff
	.zero		1


	//   ....[105]....
        /*0784*/ 	.word	0x00009350
        /*0788*/ 	.word	0x00000000
        /*078c*/ 	.word	0x00000000
        /*0790*/ 	.short	0x010a
        /*0792*/ 	.byte	0xff
	.zero		1


	//   ....[106]....
        /*0794*/ 	.word	0x000093b0
        /*0798*/ 	.word	0x00000000
        /*079c*/ 	.word	0x00000000
        /*07a0*/ 	.short	0x010a
        /*07a2*/ 	.byte	0xff
	.zero		1


	//   ....[107]....
        /*07a4*/ 	.word	0x00009410
        /*07a8*/ 	.word	0x00000000
        /*07ac*/ 	.word	0x00000000
        /*07b0*/ 	.short	0x010a
        /*07b2*/ 	.byte	0xff
	.zero		1


	//   ....[108]....
        /*07b4*/ 	.word	0x00009470
        /*07b8*/ 	.word	0x00000000
        /*07bc*/ 	.word	0x00000000
        /*07c0*/ 	.short	0x010a
        /*07c2*/ 	.byte	0xff
	.zero		1


	//   ....[109]....
        /*07c4*/ 	.word	0x000094d0
        /*07c8*/ 	.word	0x00000000
        /*07cc*/ 	.word	0x00000000
        /*07d0*/ 	.short	0x010a
        /*07d2*/ 	.byte	0xff
	.zero		1


	//   ....[110]....
        /*07d4*/ 	.word	0x00009530
        /*07d8*/ 	.word	0x00000000
        /*07dc*/ 	.word	0x00000000
        /*07e0*/ 	.short	0x010a
        /*07e2*/ 	.byte	0xff
	.zero		1


	//   ....[111]....
        /*07e4*/ 	.word	0x00009590
        /*07e8*/ 	.word	0x00000000
        /*07ec*/ 	.word	0x00000000
        /*07f0*/ 	.short	0x010a
        /*07f2*/ 	.byte	0xff
	.zero		1


	//   ....[112]....
        /*07f4*/ 	.word	0x000095f0
        /*07f8*/ 	.word	0x00000004
        /*07fc*/ 	.word	0x000000e8
        /*0800*/ 	.short	0x010a
        /*0802*/ 	.byte	0xff
	.zero		1


	//   ....[113]....
        /*0804*/ 	.word	0x00009650
        /*0808*/ 	.word	0x00000004
        /*080c*/ 	.word	0x000000e0
        /*0810*/ 	.short	0x010a
        /*0812*/ 	.byte	0xff
	.zero		1


	//   ....[114]....
        /*0814*/ 	.word	0x000096b0
        /*0818*/ 	.word	0x00000005
        /*081c*/ 	.word	0x00000008
        /*0820*/ 	.short	0x010a
        /*0822*/ 	.byte	0xff
	.zero		1


	//   ....[115]....
        /*0824*/ 	.word	0x00009790
        /*0828*/ 	.word	0x00000003
        /*082c*/ 	.word	0x00000008
        /*0830*/ 	.short	0x010a
        /*0832*/ 	.byte	0xff
	.zero		1


	//   ....[116]....
        /*0834*/ 	.word	0x000097f0
        /*0838*/ 	.word	0x00000000
        /*083c*/ 	.word	0x000000e0
        /*0840*/ 	.short	0x010a
        /*0842*/ 	.byte	0xff
	.zero		1


	//   ....[117]....
        /*0844*/ 	.word	0x00009850
        /*0848*/ 	.word	0x00000000
        /*084c*/ 	.word	0x00000100
        /*0850*/ 	.short	0x010a
        /*0852*/ 	.byte	0xff
	.zero		1


	//   ....[118]....
        /*0854*/ 	.word	0x000098b0
        /*0858*/ 	.word	0x00000000
        /*085c*/ 	.word	0x00000000
        /*0860*/ 	.short	0x010a
        /*0862*/ 	.byte	0xff
	.zero		1


	//   ....[119]....
        /*0864*/ 	.word	0x00009910
        /*0868*/ 	.word	0x00000000
        /*086c*/ 	.word	0x00000000
        /*0870*/ 	.short	0x010a
        /*0872*/ 	.byte	0xff
	.zero		1


	//   ....[120]....
        /*0874*/ 	.word	0x00009970
        /*0878*/ 	.word	0x00000000
        /*087c*/ 	.word	0x00000110
        /*0880*/ 	.short	0x010a
        /*0882*/ 	.byte	0xff
	.zero		1


	//   ....[121]....
        /*0884*/ 	.word	0x000099d0
        /*0888*/ 	.word	0x00000000
        /*088c*/ 	.word	0x000000e0
        /*0890*/ 	.short	0x010a
        /*0892*/ 	.byte	0xff
	.zero		1


	//   ....[122]....
        /*0894*/ 	.word	0x00009a30
        /*0898*/ 	.word	0x00000003
        /*089c*/ 	.word	0x000000d8
        /*08a0*/ 	.short	0x010a
        /*08a2*/ 	.byte	0xff
	.zero		1


	//   ....[123]....
        /*08a4*/ 	.word	0x00009a90
        /*08a8*/ 	.word	0x00000000
        /*08ac*/ 	.word	0x000000b8
        /*08b0*/ 	.short	0x010a
        /*08b2*/ 	.byte	0xff
	.zero		1


	//   ....[124]....
        /*08b4*/ 	.word	0x00009af0
        /*08b8*/ 	.word	0x00000000
        /*08bc*/ 	.word	0x000000b8
        /*08c0*/ 	.short	0x010a
        /*08c2*/ 	.byte	0xff
	.zero		1


	//   ....[125]....
        /*08c4*/ 	.word	0x00009b50
        /*08c8*/ 	.word	0x00000000
        /*08cc*/ 	.word	0x00000000
        /*08d0*/ 	.short	0x010a
        /*08d2*/ 	.byte	0xff
	.zero		1


	//   ....[126]....
        /*08d4*/ 	.word	0x00009bb0
        /*08d8*/ 	.word	0x00000000
        /*08dc*/ 	.word	0x00000000
        /*08e0*/ 	.short	0x010a
        /*08e2*/ 	.byte	0xff
	.zero		1


	//   ....[127]....
        /*08e4*/ 	.word	0x00009c10
        /*08e8*/ 	.word	0x00000000
        /*08ec*/ 	.word	0x000000e0
        /*08f0*/ 	.short	0x010a
        /*08f2*/ 	.byte	0xff
	.zero		1


	//   ....[128]....
        /*08f4*/ 	.word	0x00009c60
        /*08f8*/ 	.word	0x00000000
        /*08fc*/ 	.word	0x000000a0
        /*0900*/ 	.short	0x010a
        /*0902*/ 	.byte	0xff
	.zero		1


	//   ....[129]....
        /*0904*/ 	.word	0x00009cb0
        /*0908*/ 	.word	0x0000006b
        /*090c*/ 	.word	0x000000f0
        /*0910*/ 	.short	0x010a
        /*0912*/ 	.byte	0xff
	.zero		1


	//   ....[130]....
        /*0914*/ 	.word	0x00009d00
        /*0918*/ 	.word	0x00000003
        /*091c*/ 	.word	0x000000a0
        /*0920*/ 	.short	0x010a
        /*0922*/ 	.byte	0xff
	.zero		1


	//----- nvinfo : EIATTR_NUM_MBARRIERS
	.align		4
.L_47:
        /*0924*/ 	.byte	0x03, 0x38
        /*0926*/ 	.short	0x0023


	//----- nvinfo : EIATTR_EXIT_INSTR_OFFSETS
	.align		4
        /*0928*/ 	.byte	0x04, 0x1c
        /*092a*/ 	.short	(.L_49 - .L_48)


	//   ....[0]....
.L_48:
        /*092c*/ 	.word	0x000034d0


	//   ....[1]....
        /*0930*/ 	.word	0x00003780


	//   ....[2]....
        /*0934*/ 	.word	0x000037e0


	//   ....[3]....
        /*0938*/ 	.word	0x00004a80


	//   ....[4]....
        /*093c*/ 	.word	0x00005f20


	//   ....[5]....
        /*0940*/ 	.word	0x00005f60


	//   ....[6]....
        /*0944*/ 	.word	0x00009020


	//   ....[7]....
        /*0948*/ 	.word	0x000090a0


	//   ....[8]....
        /*094c*/ 	.word	0x000090d0


	//   ....[9]....
        /*0950*/ 	.word	0x00009150


	//----- nvinfo : EIATTR_MAX_THREADS
	.align		4
.L_49:
        /*0954*/ 	.byte	0x04, 0x05
        /*0956*/ 	.short	(.L_51 - .L_50)
.L_50:
        /*0958*/ 	.word	0x00000100
        /*095c*/ 	.word	0x00000001
        /*0960*/ 	.word	0x00000001


	//----- nvinfo : EIATTR_CRS_STACK_SIZE
	.align		4
.L_51:
        /*0964*/ 	.byte	0x04, 0x1e
        /*0966*/ 	.short	(.L_53 - .L_52)
.L_52:
        /*0968*/ 	.word	0x00000000


	//----- nvinfo : EIATTR_CBANK_PARAM_SIZE
	.align		4
.L_53:
        /*096c*/ 	.byte	0x03, 0x19
        /*096e*/ 	.short	0x0800


	//----- nvinfo : EIATTR_PARAM_CBANK
	.align		4
        /*0970*/ 	.byte	0x04, 0x0a
        /*0972*/ 	.short	(.L_55 - .L_54)
	.align		4
.L_54:
        /*0974*/ 	.word	index@(.nv.constant0._ZN7cutlass13device_kernelINS_4conv6kernel13ConvUniversalINS1_16ConvProblemShapeILNS1_8OperatorE2ELi2EEENS1_10collective14CollectiveConvINS1_47MainloopSm100TmaUmmaWarpSpecializedImplicitGemmILS5_2ELi10ELi2ELi1ELi2EN4cute5tupleIJNSA_1CILi2EEENSC_ILi1EEESE_EEEEENSB_IJNSC_ILi256EEENSB_IJNSC_ILi64EEEEEESJ_EEENS_10bfloat16_tESL_NSA_8TiledMMAINSA_8MMA_AtomIJNSA_26SM100_MMA_F16BF16_2x1SM_SSISL_SL_fLi256ELi64ELNSA_4UMMA5MajorE1ELSQ_1ELNSP_7ScaleInE0ELSR_0EEEEEENSA_6LayoutINSB_IJSE_SE_SE_EEENSB_IJNSC_ILi0EEESW_SW_EEEEENSB_IJNSA_10UnderscoreESZ_SZ_EEEEENS7_6detail27Sm100ImplicitGemmTileTraitsINSA_18SM100_TMA_2SM_LOADENSA_14ComposedLayoutINSA_7SwizzleILi3ELi4ELi3EEENSA_18smem_ptr_flag_bitsILi16EEENSU_INSB_IJSI_NSC_ILi8EEEEEENSB_IJSE_SI_EEEEEEEvEENS13_INSA_25SM100_TMA_2SM_LOAD_IM2COLENS15_INS16_ILi2ELi4ELi3EEES19_NSU_INSB_IJNSC_ILi32EEES1A_EEENSB_IJSE_S1I_EEEEEEEvEEEENS_8epilogue10collective18CollectiveEpilogueINS1P_23Sm100TmaWarpSpecializedILi3ELi2ELi32ELb1ELb0EEEJNSB_IJNSC_ILi128EEESJ_SJ_EEENSB_IJNSU_IS1U_SE_EENSU_IS1I_SE_EEEEESL_NSB_IJlNSB_IJSE_llEEESW_EEESL_S20_NS1P_6fusion15FusionCallbacksIS1T_NS21_17LinearCombinationISL_fSL_fLNS_15FloatRoundStyleE2EEES1V_S1Y_JEEENSA_5SM1004TMEM4LOAD26SM100_TMEM_LOAD_32dp32b32xENSA_13SM90_TMA_LOADENS15_IS1H_S19_NSU_INSB_IJS1A_S1I_EEENSB_IJS1I_SE_EEEEEEENSA_39AutoVectorizingCopyWithAssumedAlignmentILi128EEENSA_14SM90_TMA_STOREES2F_S2H_S2H_EEEvvEEEEvNT_6ParamsE)
        /*0978*/ 	.short	0x0380
        /*097a*/ 	.short	0x0800


	//----- nvinfo : EIATTR_SW_WAR
	.align		4
.L_55:
        /*097c*/ 	.byte	0x04, 0x36
        /*097e*/ 	.short	(.L_57 - .L_56)
.L_56:
        /*0980*/ 	.word	0x00000008
.L_57:


//--------------------- .nv.callgraph             --------------------------
	.section	.nv.callgraph,"",@"SHT_CUDA_CALLGRAPH"
	.align	4
	.sectionentsize	8
	.align		4
        /*0000*/ 	.word	0x00000000
	.align		4
        /*0004*/ 	.word	0xffffffff
	.align		4
        /*0008*/ 	.word	index@(_ZN7cutlass13device_kernelINS_4conv6kernel13ConvUniversalINS1_16ConvProblemShapeILNS1_8OperatorE2ELi2EEENS1_10collective14CollectiveConvINS1_47MainloopSm100TmaUmmaWarpSpecializedImplicitGemmILS5_2ELi10ELi2ELi1ELi2EN4cute5tupleIJNSA_1CILi2EEENSC_ILi1EEESE_EEEEENSB_IJNSC_ILi256EEENSB_IJNSC_ILi64EEEEEESJ_EEENS_10bfloat16_tESL_NSA_8TiledMMAINSA_8MMA_AtomIJNSA_26SM100_MMA_F16BF16_2x1SM_SSISL_SL_fLi256ELi64ELNSA_4UMMA5MajorE1ELSQ_1ELNSP_7ScaleInE0ELSR_0EEEEEENSA_6LayoutINSB_IJSE_SE_SE_EEENSB_IJNSC_ILi0EEESW_SW_EEEEENSB_IJNSA_10UnderscoreESZ_SZ_EEEEENS7_6detail27Sm100ImplicitGemmTileTraitsINSA_18SM100_TMA_2SM_LOADENSA_14ComposedLayoutINSA_7SwizzleILi3ELi4ELi3EEENSA_18smem_ptr_flag_bitsILi16EEENSU_INSB_IJSI_NSC_ILi8EEEEEENSB_IJSE_SI_EEEEEEEvEENS13_INSA_25SM100_TMA_2SM_LOAD_IM2COLENS15_INS16_ILi2ELi4ELi3EEES19_NSU_INSB_IJNSC_ILi32EEES1A_EEENSB_IJSE_S1I_EEEEEEEvEEEENS_8epilogue10collective18CollectiveEpilogueINS1P_23Sm100TmaWarpSpecializedILi3ELi2ELi32ELb1ELb0EEEJNSB_IJNSC_ILi128EEESJ_SJ_EEENSB_IJNSU_IS1U_SE_EENSU_IS1I_SE_EEEEESL_NSB_IJlNSB_IJSE_llEEESW_EEESL_S20_NS1P_6fusion15FusionCallbacksIS1T_NS21_17LinearCombinationISL_fSL_fLNS_15FloatRoundStyleE2EEES1V_S1Y_JEEENSA_5SM1004TMEM4LOAD26SM100_TMEM_LOAD_32dp32b32xENSA_13SM90_TMA_LOADENS15_IS1H_S19_NSU_INSB_IJS1A_S1I_EEENSB_IJS1I_SE_EEEEEEENSA_39AutoVectorizingCopyWithAssumedAlignmentILi128EEENSA_14SM90_TMA_STOREES2F_S2H_S2H_EEEvvEEEEvNT_6ParamsE)
	.align		4
        /*000c*/ 	.word	index@(__assertfail)
	.align		4
        /*0010*/ 	.word	0x00000000
	.align		4
        /*0014*/ 	.word	0xfffffffe
	.align		4
        /*0018*/ 	.word	0x00000000
	.align		4
        /*001c*/ 	.word	0xfffffffd
	.align		4
        /*0020*/ 	.word	0x00000000
	.align		4
        /*0024*/ 	.word	0xfffffffc


//--------------------- .nv.constant4             --------------------------
	.section	.nv.constant4,"a",@progbits
	.align	8
	.align		8
.nv.constant4:
        /*0000*/ 	.dword	__assertfail
	.align		8
        /*0008*/ 	.dword	__unnamed_1
	.align		8
        /*0010*/ 	.dword	__unnamed_2
	.align		8
        /*0018*/ 	.dword	_ZN39_INTERNAL_46bec3d7_4_k_cu_034899aa_31304cuda3std3__45__cpo5beginE
	.align		8
        /*0020*/ 	.dword	_ZN39_INTERNAL_46bec3d7_4_k_cu_034899aa_31304cuda3std3__45__cpo3endE
	.align		8
        /*0028*/ 	.dword	_ZN39_INTERNAL_46bec3d7_4_k_cu_034899aa_31304cuda3std3__45__cpo6cbeginE
	.align		8
        /*0030*/ 	.dword	_ZN39_INTERNAL_46bec3d7_4_k_cu_034899aa_31304cuda3std3__45__cpo4cendE
	.align		8
        /*0038*/ 	.dword	_ZN39_INTERNAL_46bec3d7_4_k_cu_034899aa_31304cuda3std3__441_GLOBAL__N__46bec3d7_4_k_cu_034899aa_31306ignoreE
	.align		8
        /*0040*/ 	.dword	_ZN39_INTERNAL_46bec3d7_4_k_cu_034899aa_31304cuda3std3__419piecewise_constructE
	.align		8
        /*0048*/ 	.dword	_ZN39_INTERNAL_46bec3d7_4_k_cu_034899aa_31304cuda3std3__48in_placeE
	.align		8
        /*0050*/ 	.dword	_ZN39_INTERNAL_46bec3d7_4_k_cu_034899aa_31304cuda3std6ranges3__45__cpo4swapE
	.align		8
        /*0058*/ 	.dword	_ZN39_INTERNAL_46bec3d7_4_k_cu_034899aa_31304cuda3std6ranges3__45__cpo9iter_moveE
	.align		8
        /*0060*/ 	.dword	_ZN39_INTERNAL_46bec3d7_4_k_cu_034899aa_31304cute7productE
	.align		8
        /*0068*/ 	.dword	_ZN39_INTERNAL_46bec3d7_4_k_cu_034899aa_31304cute1_E
	.align		8
        /*0070*/ 	.dword	$str$27
	.align		8
        /*0078*/ 	.dword	$str$28
	.align		8
        /*0080*/ 	.dword	$str$29
	.align		8
        /*0088*/ 	.dword	$str$30


//--------------------- .text._ZN7cutlass13device_kernelINS_4conv6kernel13ConvUniversalINS1_16ConvProblemShapeILNS1_8OperatorE2ELi2EEENS1_10collective14CollectiveConvINS1_47MainloopSm100TmaUmmaWarpSpecializedImplicitGemmILS5_2ELi10ELi2ELi1ELi2EN4cute5tupleIJNSA_1CILi2EEENSC_ILi1EEESE_EEEEENSB_IJNSC_ILi256EEENSB_IJNSC_ILi64EEEEEESJ_EEENS_10bfloat16_tESL_NSA_8TiledMMAINSA_8MMA_AtomIJNSA_26SM100_MMA_F16BF16_2x1SM_SSISL_SL_fLi256ELi64ELNSA_4UMMA5MajorE1ELSQ_1ELNSP_7ScaleInE0ELSR_0EEEEEENSA_6LayoutINSB_IJSE_SE_SE_EEENSB_IJNSC_ILi0EEESW_SW_EEEEENSB_IJNSA_10UnderscoreESZ_SZ_EEEEENS7_6detail27Sm100ImplicitGemmTileTraitsINSA_18SM100_TMA_2SM_LOADENSA_14ComposedLayoutINSA_7SwizzleILi3ELi4ELi3EEENSA_18smem_ptr_flag_bitsILi16EEENSU_INSB_IJSI_NSC_ILi8EEEEEENSB_IJSE_SI_EEEEEEEvEENS13_INSA_25SM100_TMA_2SM_LOAD_IM2COLENS15_INS16_ILi2ELi4ELi3EEES19_NSU_INSB_IJNSC_ILi32EEES1A_EEENSB_IJSE_S1I_EEEEEEEvEEEENS_8epilogue10collective18CollectiveEpilogueINS1P_23Sm100TmaWarpSpecializedILi3ELi2ELi32ELb1ELb0EEEJNSB_IJNSC_ILi128EEESJ_SJ_EEENSB_IJNSU_IS1U_SE_EENSU_IS1I_SE_EEEEESL_NSB_IJlNSB_IJSE_llEEESW_EEESL_S20_NS1P_6fusion15FusionCallbacksIS1T_NS21_17LinearCombinationISL_fSL_fLNS_15FloatRoundStyleE2EEES1V_S1Y_JEEENSA_5SM1004TMEM4LOAD26SM100_TMEM_LOAD_32dp32b32xENSA_13SM90_TMA_LOADENS15_IS1H_S19_NSU_INSB_IJS1A_S1I_EEENSB_IJS1I_SE_EEEEEEENSA_39AutoVectorizingCopyWithAssumedAlignmentILi128EEENSA_14SM90_TMA_STOREES2F_S2H_S2H_EEEvvEEEEvNT_6ParamsE --------------------------
	.section	.text._ZN7cutlass13device_kernelINS_4conv6kernel13ConvUniversalINS1_16ConvProblemShapeILNS1_8OperatorE2ELi2EEENS1_10collective14CollectiveConvINS1_47MainloopSm100TmaUmmaWarpSpecializedImplicitGemmILS5_2ELi10ELi2ELi1ELi2EN4cute5tupleIJNSA_1CILi2EEENSC_ILi1EEESE_EEEEENSB_IJNSC_ILi256EEENSB_IJNSC_ILi64EEEEEESJ_EEENS_10bfloat16_tESL_NSA_8TiledMMAINSA_8MMA_AtomIJNSA_26SM100_MMA_F16BF16_2x1SM_SSISL_SL_fLi256ELi64ELNSA_4UMMA5MajorE1ELSQ_1ELNSP_7ScaleInE0ELSR_0EEEEEENSA_6LayoutINSB_IJSE_SE_SE_EEENSB_IJNSC_ILi0EEESW_SW_EEEEENSB_IJNSA_10UnderscoreESZ_SZ_EEEEENS7_6detail27Sm100ImplicitGemmTileTraitsINSA_18SM100_TMA_2SM_LOADENSA_14ComposedLayoutINSA_7SwizzleILi3ELi4ELi3EEENSA_18smem_ptr_flag_bitsILi16EEENSU_INSB_IJSI_NSC_ILi8EEEEEENSB_IJSE_SI_EEEEEEEvEENS13_INSA_25SM100_TMA_2SM_LOAD_IM2COLENS15_INS16_ILi2ELi4ELi3EEES19_NSU_INSB_IJNSC_ILi32EEES1A_EEENSB_IJSE_S1I_EEEEEEEvEEEENS_8epilogue10collective18CollectiveEpilogueINS1P_23Sm100TmaWarpSpecializedILi3ELi2ELi32ELb1ELb0EEEJNSB_IJNSC_ILi128EEESJ_SJ_EEENSB_IJNSU_IS1U_SE_EENSU_IS1I_SE_EEEEESL_NSB_IJlNSB_IJSE_llEEESW_EEESL_S20_NS1P_6fusion15FusionCallbacksIS1T_NS21_17LinearCombinationISL_fSL_fLNS_15FloatRoundStyleE2EEES1V_S1Y_JEEENSA_5SM1004TMEM4LOAD26SM100_TMEM_LOAD_32dp32b32xENSA_13SM90_TMA_LOADENS15_IS1H_S19_NSU_INSB_IJS1A_S1I_EEENSB_IJS1I_SE_EEEEEEENSA_39AutoVectorizingCopyWithAssumedAlignmentILi128EEENSA_14SM90_TMA_STOREES2F_S2H_S2H_EEEvvEEEEvNT_6ParamsE,"ax",@progbits
	.align	128
.text._ZN7cutlass13device_kernelINS_4conv6kernel13ConvUniversalINS1_16ConvProblemShapeILNS1_8OperatorE2ELi2EEENS1_10collective14CollectiveConvINS1_47MainloopSm100TmaUmmaWarpSpecializedImplicitGemmILS5_2ELi10ELi2ELi1ELi2EN4cute5tupleIJNSA_1CILi2EEENSC_ILi1EEESE_EEEEENSB_IJNSC_ILi256EEENSB_IJNSC_ILi64EEEEEESJ_EEENS_10bfloat16_tESL_NSA_8TiledMMAINSA_8MMA_AtomIJNSA_26SM100_MMA_F16BF16_2x1SM_SSISL_SL_fLi256ELi64ELNSA_4UMMA5MajorE1ELSQ_1ELNSP_7ScaleInE0ELSR_0EEEEEENSA_6LayoutINSB_IJSE_SE_SE_EEENSB_IJNSC_ILi0EEESW_SW_EEEEENSB_IJNSA_10UnderscoreESZ_SZ_EEEEENS7_6detail27Sm100ImplicitGemmTileTraitsINSA_18SM100_TMA_2SM_LOADENSA_14ComposedLayoutINSA_7SwizzleILi3ELi4ELi3EEENSA_18smem_ptr_flag_bitsILi16EEENSU_INSB_IJSI_NSC_ILi8EEEEEENSB_IJSE_SI_EEEEEEEvEENS13_INSA_25SM100_TMA_2SM_LOAD_IM2COLENS15_INS16_ILi2ELi4ELi3EEES19_NSU_INSB_IJNSC_ILi32EEES1A_EEENSB_IJSE_S1I_EEEEEEEvEEEENS_8epilogue10collective18CollectiveEpilogueINS1P_23Sm100TmaWarpSpecializedILi3ELi2ELi32ELb1ELb0EEEJNSB_IJNSC_ILi128EEESJ_SJ_EEENSB_IJNSU_IS1U_SE_EENSU_IS1I_SE_EEEEESL_NSB_IJlNSB_IJSE_llEEESW_EEESL_S20_NS1P_6fusion15FusionCallbacksIS1T_NS21_17LinearCombinationISL_fSL_fLNS_15FloatRoundStyleE2EEES1V_S1Y_JEEENSA_5SM1004TMEM4LOAD26SM100_TMEM_LOAD_32dp32b32xENSA_13SM90_TMA_LOADENS15_IS1H_S19_NSU_INSB_IJS1A_S1I_EEENSB_IJS1I_SE_EEEEEEENSA_39AutoVectorizingCopyWithAssumedAlignmentILi128EEENSA_14SM90_TMA_STOREES2F_S2H_S2H_EEEvvEEEEvNT_6ParamsE:
        .type           _ZN7cutlass13device_kernelINS_4conv6kernel13ConvUniversalINS1_16ConvProblemShapeILNS1_8OperatorE2ELi2EEENS1_10collective14CollectiveConvINS1_47MainloopSm100TmaUmmaWarpSpecializedImplicitGemmILS5_2ELi10ELi2ELi1ELi2EN4cute5tupleIJNSA_1CILi2EEENSC_ILi1EEESE_EEEEENSB_IJNSC_ILi256EEENSB_IJNSC_ILi64EEEEEESJ_EEENS_10bfloat16_tESL_NSA_8TiledMMAINSA_8MMA_AtomIJNSA_26SM100_MMA_F16BF16_2x1SM_SSISL_SL_fLi256ELi64ELNSA_4UMMA5MajorE1ELSQ_1ELNSP_7ScaleInE0ELSR_0EEEEEENSA_6LayoutINSB_IJSE_SE_SE_EEENSB_IJNSC_ILi0EEESW_SW_EEEEENSB_IJNSA_10UnderscoreESZ_SZ_EEEEENS7_6detail27Sm100ImplicitGemmTileTraitsINSA_18SM100_TMA_2SM_LOADENSA_14ComposedLayoutINSA_7SwizzleILi3ELi4ELi3EEENSA_18smem_ptr_flag_bitsILi16EEENSU_INSB_IJSI_NSC_ILi8EEEEEENSB_IJSE_SI_EEEEEEEvEENS13_INSA_25SM100_TMA_2SM_LOAD_IM2COLENS15_INS16_ILi2ELi4ELi3EEES19_NSU_INSB_IJNSC_ILi32EEES1A_EEENSB_IJSE_S1I_EEEEEEEvEEEENS_8epilogue10collective18CollectiveEpilogueINS1P_23Sm100TmaWarpSpecializedILi3ELi2ELi32ELb1ELb0EEEJNSB_IJNSC_ILi128EEESJ_SJ_EEENSB_IJNSU_IS1U_SE_EENSU_IS1I_SE_EEEEESL_NSB_IJlNSB_IJSE_llEEESW_EEESL_S20_NS1P_6fusion15FusionCallbacksIS1T_NS21_17LinearCombinationISL_fSL_fLNS_15FloatRoundStyleE2EEES1V_S1Y_JEEENSA_5SM1004TMEM4LOAD26SM100_TMEM_LOAD_32dp32b32xENSA_13SM90_TMA_LOADENS15_IS1H_S19_NSU_INSB_IJS1A_S1I_EEENSB_IJS1I_SE_EEEEEEENSA_39AutoVectorizingCopyWithAssumedAlignmentILi128EEENSA_14SM90_TMA_STOREES2F_S2H_S2H_EEEvvEEEEvNT_6ParamsE,@function
        .size           _ZN7cutlass13device_kernelINS_4conv6kernel13ConvUniversalINS1_16ConvProblemShapeILNS1_8OperatorE2ELi2EEENS1_10collective14CollectiveConvINS1_47MainloopSm100TmaUmmaWarpSpecializedImplicitGemmILS5_2ELi10ELi2ELi1ELi2EN4cute5tupleIJNSA_1CILi2EEENSC_ILi1EEESE_EEEEENSB_IJNSC_ILi256EEENSB_IJNSC_ILi64EEEEEESJ_EEENS_10bfloat16_tESL_NSA_8TiledMMAINSA_8MMA_AtomIJNSA_26SM100_MMA_F16BF16_2x1SM_SSISL_SL_fLi256ELi64ELNSA_4UMMA5MajorE1ELSQ_1ELNSP_7ScaleInE0ELSR_0EEEEEENSA_6LayoutINSB_IJSE_SE_SE_EEENSB_IJNSC_ILi0EEESW_SW_EEEEENSB_IJNSA_10UnderscoreESZ_SZ_EEEEENS7_6detail27Sm100ImplicitGemmTileTraitsINSA_18SM100_TMA_2SM_LOADENSA_14ComposedLayoutINSA_7SwizzleILi3ELi4ELi3EEENSA_18smem_ptr_flag_bitsILi16EEENSU_INSB_IJSI_NSC_ILi8EEEEEENSB_IJSE_SI_EEEEEEEvEENS13_INSA_25SM100_TMA_2SM_LOAD_IM2COLENS15_INS16_ILi2ELi4ELi3EEES19_NSU_INSB_IJNSC_ILi32EEES1A_EEENSB_IJSE_S1I_EEEEEEEvEEEENS_8epilogue10collective18CollectiveEpilogueINS1P_23Sm100TmaWarpSpecializedILi3ELi2ELi32ELb1ELb0EEEJNSB_IJNSC_ILi128EEESJ_SJ_EEENSB_IJNSU_IS1U_SE_EENSU_IS1I_SE_EEEEESL_NSB_IJlNSB_IJSE_llEEESW_EEESL_S20_NS1P_6fusion15FusionCallbacksIS1T_NS21_17LinearCombinationISL_fSL_fLNS_15FloatRoundStyleE2EEES1V_S1Y_JEEENSA_5SM1004TMEM4LOAD26SM100_TMEM_LOAD_32dp32b32xENSA_13SM90_TMA_LOADENS15_IS1H_S19_NSU_INSB_IJS1A_S1I_EEENSB_IJS1I_SE_EEEEEEENSA_39AutoVectorizingCopyWithAssumedAlignmentILi128EEENSA_14SM90_TMA_STOREES2F_S2H_S2H_EEEvvEEEEvNT_6ParamsE,(.L_x_184 - _ZN7cutlass13device_kernelINS_4conv6kernel13ConvUniversalINS1_16ConvProblemShapeILNS1_8OperatorE2ELi2EEENS1_10collective14CollectiveConvINS1_47MainloopSm100TmaUmmaWarpSpecializedImplicitGemmILS5_2ELi10ELi2ELi1ELi2EN4cute5tupleIJNSA_1CILi2EEENSC_ILi1EEESE_EEEEENSB_IJNSC_ILi256EEENSB_IJNSC_ILi64EEEEEESJ_EEENS_10bfloat16_tESL_NSA_8TiledMMAINSA_8MMA_AtomIJNSA_26SM100_MMA_F16BF16_2x1SM_SSISL_SL_fLi256ELi64ELNSA_4UMMA5MajorE1ELSQ_1ELNSP_7ScaleInE0ELSR_0EEEEEENSA_6LayoutINSB_IJSE_SE_SE_EEENSB_IJNSC_ILi0EEESW_SW_EEEEENSB_IJNSA_10UnderscoreESZ_SZ_EEEEENS7_6detail27Sm100ImplicitGemmTileTraitsINSA_18SM100_TMA_2SM_LOADENSA_14ComposedLayoutINSA_7SwizzleILi3ELi4ELi3EEENSA_18smem_ptr_flag_bitsILi16EEENSU_INSB_IJSI_NSC_ILi8EEEEEENSB_IJSE_SI_EEEEEEEvEENS13_INSA_25SM100_TMA_2SM_LOAD_IM2COLENS15_INS16_ILi2ELi4ELi3EEES19_NSU_INSB_IJNSC_ILi32EEES1A_EEENSB_IJSE_S1I_EEEEEEEvEEEENS_8epilogue10collective18CollectiveEpilogueINS1P_23Sm100TmaWarpSpecializedILi3ELi2ELi32ELb1ELb0EEEJNSB_IJNSC_ILi128EEESJ_SJ_EEENSB_IJNSU_IS1U_SE_EENSU_IS1I_SE_EEEEESL_NSB_IJlNSB_IJSE_llEEESW_EEESL_S20_NS1P_6fusion15FusionCallbacksIS1T_NS21_17LinearCombinationISL_fSL_fLNS_15FloatRoundStyleE2EEES1V_S1Y_JEEENSA_5SM1004TMEM4LOAD26SM100_TMEM_LOAD_32dp32b32xENSA_13SM90_TMA_LOADENS15_IS1H_S19_NSU_INSB_IJS1A_S1I_EEENSB_IJS1I_SE_EEEEEEENSA_39AutoVectorizingCopyWithAssumedAlignmentILi128EEENSA_14SM90_TMA_STOREES2F_S2H_S2H_EEEvvEEEEvNT_6ParamsE)
        .other          _ZN7cutlass13device_kernelINS_4conv6kernel13ConvUniversalINS1_16ConvProblemShapeILNS1_8OperatorE2ELi2EEENS1_10collective14CollectiveConvINS1_47MainloopSm100TmaUmmaWarpSpecializedImplicitGemmILS5_2ELi10ELi2ELi1ELi2EN4cute5tupleIJNSA_1CILi2EEENSC_ILi1EEESE_EEEEENSB_IJNSC_ILi256EEENSB_IJNSC_ILi64EEEEEESJ_EEENS_10bfloat16_tESL_NSA_8TiledMMAINSA_8MMA_AtomIJNSA_26SM100_MMA_F16BF16_2x1SM_SSISL_SL_fLi256ELi64ELNSA_4UMMA5MajorE1ELSQ_1ELNSP_7ScaleInE0ELSR_0EEEEEENSA_6LayoutINSB_IJSE_SE_SE_EEENSB_IJNSC_ILi0EEESW_SW_EEEEENSB_IJNSA_10UnderscoreESZ_SZ_EEEEENS7_6detail27Sm100ImplicitGemmTileTraitsINSA_18SM100_TMA_2SM_LOADENSA_14ComposedLayoutINSA_7SwizzleILi3ELi4ELi3EEENSA_18smem_ptr_flag_bitsILi16EEENSU_INSB_IJSI_NSC_ILi8EEEEEENSB_IJSE_SI_EEEEEEEvEENS13_INSA_25SM100_TMA_2SM_LOAD_IM2COLENS15_INS16_ILi2ELi4ELi3EEES19_NSU_INSB_IJNSC_ILi32EEES1A_EEENSB_IJSE_S1I_EEEEEEEvEEEENS_8epilogue10collective18CollectiveEpilogueINS1P_23Sm100TmaWarpSpecializedILi3ELi2ELi32ELb1ELb0EEEJNSB_IJNSC_ILi128EEESJ_SJ_EEENSB_IJNSU_IS1U_SE_EENSU_IS1I_SE_EEEEESL_NSB_IJlNSB_IJSE_llEEESW_EEESL_S20_NS1P_6fusion15FusionCallbacksIS1T_NS21_17LinearCombinationISL_fSL_fLNS_15FloatRoundStyleE2EEES1V_S1Y_JEEENSA_5SM1004TMEM4LOAD26SM100_TMEM_LOAD_32dp32b32xENSA_13SM90_TMA_LOADENS15_IS1H_S19_NSU_INSB_IJS1A_S1I_EEENSB_IJS1I_SE_EEEEEEENSA_39AutoVectorizingCopyWithAssumedAlignmentILi128EEENSA_14SM90_TMA_STOREES2F_S2H_S2H_EEEvvEEEEvNT_6ParamsE,@"STO_CUDA_ENTRY STV_DEFAULT"
_ZN7cutlass13device_kernelINS_4conv6kernel13ConvUniversalINS1_16ConvProblemShapeILNS1_8OperatorE2ELi2EEENS1_10collective14CollectiveConvINS1_47MainloopSm100TmaUmmaWarpSpecializedImplicitGemmILS5_2ELi10ELi2ELi1ELi2EN4cute5tupleIJNSA_1CILi2EEENSC_ILi1EEESE_EEEEENSB_IJNSC_ILi256EEENSB_IJNSC_ILi64EEEEEESJ_EEENS_10bfloat16_tESL_NSA_8TiledMMAINSA_8MMA_AtomIJNSA_26SM100_MMA_F16BF16_2x1SM_SSISL_SL_fLi256ELi64ELNSA_4UMMA5MajorE1ELSQ_1ELNSP_7ScaleInE0ELSR_0EEEEEENSA_6LayoutINSB_IJSE_SE_SE_EEENSB_IJNSC_ILi0EEESW_SW_EEEEENSB_IJNSA_10UnderscoreESZ_SZ_EEEEENS7_6detail27Sm100ImplicitGemmTileTraitsINSA_18SM100_TMA_2SM_LOADENSA_14ComposedLayoutINSA_7SwizzleILi3ELi4ELi3EEENSA_18smem_ptr_flag_bitsILi16EEENSU_INSB_IJSI_NSC_ILi8EEEEEENSB_IJSE_SI_EEEEEEEvEENS13_INSA_25SM100_TMA_2SM_LOAD_IM2COLENS15_INS16_ILi2ELi4ELi3EEES19_NSU_INSB_IJNSC_ILi32EEES1A_EEENSB_IJSE_S1I_EEEEEEEvEEEENS_8epilogue10collective18CollectiveEpilogueINS1P_23Sm100TmaWarpSpecializedILi3ELi2ELi32ELb1ELb0EEEJNSB_IJNSC_ILi128EEESJ_SJ_EEENSB_IJNSU_IS1U_SE_EENSU_IS1I_SE_EEEEESL_NSB_IJlNSB_IJSE_llEEESW_EEESL_S20_NS1P_6fusion15FusionCallbacksIS1T_NS21_17LinearCombinationISL_fSL_fLNS_15FloatRoundStyleE2EEES1V_S1Y_JEEENSA_5SM1004TMEM4LOAD26SM100_TMEM_LOAD_32dp32b32xENSA_13SM90_TMA_LOADENS15_IS1H_S19_NSU_INSB_IJS1A_S1I_EEENSB_IJS1I_SE_EEEEEEENSA_39AutoVectorizingCopyWithAssumedAlignmentILi128EEENSA_14SM90_TMA_STOREES2F_S2H_S2H_EEEvvEEEEvNT_6ParamsE:
[----:B------:R-:W1:Y:S01]  /*0000*/  LDC R1, c[0x0][0x37c] ;  /* 0x0000df00ff017b82 */ /* 0x000e620000000800 */
[----:B------:R-:W2:Y:S01]  /*0010*/  S2R R98, SR_TID.X ;  /* 0x0000000000627919 */ /* 0x000ea20000002100 */
[----:B------:R-:W3:Y:S06]  /*0020*/  LDCU.64 UR8, c[0x0][0x890] ;  /* 0x00011200ff0877ac */ /* 0x000eec0008000a00 */
[----:B------:R-:W4:Y:S01]  /*0030*/  S2UR UR4, SR_CgaCtaId ;  /* 0x00000000000479c3 */ /* 0x000f220000008800 */
[----:B-1----:R-:W-:Y:S01]  /*0040*/  VIADD R1, R1, 0xfffffff8 ;  /* 0xfffffff801017836 */ /* 0x002fe20000000000 */
[----:B------:R-:W-:-:S02]  /*0050*/  PRMT R91, RZ, 0x7610, R91 ;  /* 0x00007610ff5b7816 */ /* 0x000fc4000000005b */
[----:B------:R-:W-:Y:S02]  /*0060*/  ELECT P1, URZ, PT ;  /* 0x0000000000ff782f */ /* 0x000fe40003820000 */
[----:B------:R-:W-:Y:S01]  /*0070*/  R2UR UR48, R1 ;  /* 0x00000000013072ca */ /* 0x000fe200000e0000 */
[----:B---3--:R-:W-:-:S04]  /*0080*/  UISETP.NE.U32.AND UP0, UPT, UR8, URZ, UPT ;  /* 0x000000ff0800728c */ /* 0x008fc8000bf05070 */
[----:B------:R-:W-:Y:S02]  /*0090*/  UISETP.NE.AND.EX UP0, UPT, UR9, URZ, UPT, UP0 ;  /* 0x000000ff0900728c */ /* 0x000fe4000bf05300 */
[----:B----4-:R-:W-:Y:S02]  /*00a0*/  ULOP3.LUT UR41, UR4, 0x1, URZ, 0xc0, !UPT ;  /* 0x0000000104297892 */ /* 0x010fe4000f8ec0ff */
[----:B------:R-:W-:Y:S01]  /*00b0*/  ULOP3.LUT UR40, UR4, 0x1, URZ, 0x3c, !UPT ;  /* 0x0000000104287892 */ /* 0x000fe2000f8e3cff */
[----:B--2---:R-:W-:-:S05]  /*00c0*/  SHF.R.U32.HI R92, RZ, 0x5, R98 ;  /* 0x00000005ff5c7819 */ /* 0x004fca0000011662 */
[----:B------:R-:W1:Y:S02]  /*00d0*/  SHFL.IDX PT, R0, R92, RZ, 0x1f ;  /* 0x00001fff5c007589 */ /* 0x000e6400000e0000 */
[----:B-1----:R-:W-:Y:S01]  /*00e0*/  R2UR UR18, R0 ;  /* 0x00000000001272ca */ /* 0x002fe200000e0000 */
[----:B------:R-:W-:-:S14]  /*00f0*/  BRA.U UP0, `(.L_x_0) ;  /* 0x0000000100307547 */ /* 0x000fdc000b800000 */
[----:B------:R-:W1:Y:S02]  /*0100*/  LDCU.64 UR4, c[0x0][0x888] ;  /* 0x00011100ff0477ac */ /* 0x000e640008000a00 */
[----:B-1----:R-:W-:-:S04]  /*0110*/  UISETP.NE.U32.AND UP0, UPT, UR4, URZ, UPT ;  /* 0x000000ff0400728c */ /* 0x002fc8000bf05070 */
[----:B------:R-:W-:-:S09]  /*0120*/  UISETP.NE.AND.EX UP0, UPT, UR5, URZ, UPT, UP0 ;  /* 0x000000ff0500728c */ /* 0x000fd2000bf05300 */
[----:B------:R-:W-:Y:S05]  /*0130*/  BRA.U !UP0, `(.L_x_1) ;  /* 0x0000000108147547 */ /* 0x000fea000b800000 */
[----:B------:R-:W1:Y:S01]  /*0140*/  LDC.64 R2, c[0x0][0x888] ;  /* 0x00022200ff027b82 */ /* 0x000e620000000a00 */
[----:B------:R-:W1:Y:S02]  /*0150*/  LDCU.64 UR4, c[0x0][0x358] ;  /* 0x00006b00ff0477ac */ /* 0x000e640008000a00 */
[----:B-1----:R1:W5:Y:S01]  /*0160*/  LDG.E R41, desc[UR4][R2.64] ;  /* 0x0000000402297981 */ /* 0x002362000c1e1900 */
[----:B------:R-:W-:Y:S01]  /*0170*/  HFMA2 R91, -RZ, RZ, 0, 5.9604644775390625e-08 ;  /* 0x00000001ff5b7431 */ /* 0x000fe200000001ff */
[----:B------:R-:W-:Y:S05]  /*0180*/  BRA `(.L_x_0) ;  /* 0x00000000000c7947 */ /* 0x000fea0003800000 */
.L_x_1:
[----:B------:R-:W1:Y:S01]  /*0190*/  LDCU UR4, c[0x0][0x880] ;  /* 0x00011000ff0477ac */ /* 0x000e620008000800 */
[----:B------:R-:W-:Y:S01]  /*01a0*/  HFMA2 R91, -RZ, RZ, 0, 5.9604644775390625e-08 ;  /* 0x00000001ff5b7431 */ /* 0x000fe200000001ff */
[----:B-1----:R-:W-:-:S07]  /*01b0*/  MOV R41, UR4 ;  /* 0x0000000400297c02 */ /* 0x002fce0008000f00 */
.L_x_0:
[----:B------:R-:W2:Y:S02]  /*01c0*/  LDCU.64 UR4, c[0x0][0x8b0] ;  /* 0x00011600ff0477ac */ /* 0x000ea40008000a00 */
[----:B--2---:R-:W-:-:S04]  /*01d0*/  UISETP.NE.U32.AND UP0, UPT, UR4, URZ, UPT ;  /* 0x000000ff0400728c */ /* 0x004fc8000bf05070 */
[----:B------:R-:W-:-:S09]  /*01e0*/  UISETP.NE.AND.EX UP0, UPT, UR5, URZ, UPT, UP0 ;  /* 0x000000ff0500728c */ /* 0x000fd2000bf05300 */
[----:B------:R-:W-:Y:S05]  /*01f0*/  BRA.U UP0, `(.L_x_2) ;  /* 0x0000000100287547 */ /* 0x000fea000b800000 */
[----:B------:R-:W2:Y:S02]  /*0200*/  LDCU.64 UR4, c[0x0][0x8a8] ;  /* 0x00011500ff0477ac */ /* 0x000ea40008000a00 */
[----:B--2---:R-:W-:-:S04]  /*0210*/  UISETP.NE.U32.AND UP0, UPT, UR4, URZ, UPT ;  /* 0x000000ff0400728c */ /* 0x004fc8000bf05070 */
[----:B------:R-:W-:-:S09]  /*0220*/  UISETP.NE.AND.EX UP0, UPT, UR5, URZ, UPT, UP0 ;  /* 0x000000ff0500728c */ /* 0x000fd2000bf05300 */
[----:B------:R-:W-:Y:S05]  /*0230*/  BRA.U !UP0, `(.L_x_3) ;  /* 0x0000000108107547 */ /* 0x000fea000b800000 */
[----:B------:R-:W2:Y:S01]  /*0240*/  LDC.64 R38, c[0x0][0x8a8] ;  /* 0x00022a00ff267b82 */ /* 0x000ea20000000a00 */
[----:B------:R-:W2:Y:S02]  /*0250*/  LDCU.64 UR4, c[0x0][0x358] ;  /* 0x00006b00ff0477ac */ /* 0x000ea40008000a00 */
[----:B--2---:R2:W5:Y:S01]  /*0260*/  LDG.E R38, desc[UR4][R38.64] ;  /* 0x0000000426267981 */ /* 0x004562000c1e1900 */
[----:B------:R-:W-:Y:S05]  /*0270*/  BRA `(.L_x_2) ;  /* 0x0000000000087947 */ /* 0x000fea0003800000 */
.L_x_3:
[----:B------:R-:W2:Y:S02]  /*0280*/  LDCU UR4, c[0x0][0x8a0] ;  /* 0x00011400ff0477ac */ /* 0x000ea40008000800 */
[----:B--2---:R-:W-:Y:S02]  /*0290*/  MOV R38, UR4 ;  /* 0x0000000400267c02 */ /* 0x004fe40008000f00 */
.L_x_2:
[----:B------:R-:W-:Y:S01]  /*02a0*/  IMAD.U32 R0, RZ, RZ, UR18 ;  /* 0x00000012ff007e24 */ /* 0x000fe2000f8e00ff */
[----:B------:R-:W-:Y:S04]  /*02b0*/  BSSY.RECONVERGENT B0, `(.L_x_4) ;  /* 0x000000c000007945 */ /* 0x000fe80003800200 */
[C---:B------:R-:W-:Y:S02]  /*02c0*/  ISETP.NE.OR P2, PT, R0.reuse, 0x1, !P1 ;  /* 0x000000010000780c */ /* 0x040fe40004f45670 */
[----:B------:R-:W-:-:S11]  /*02d0*/  ISETP.NE.OR P0, PT, R0, 0x3, !P1 ;  /* 0x000000030000780c */ /* 0x000fd60004f05670 */
[----:B------:R-:W-:Y:S05]  /*02e0*/  @P2 BRA `(.L_x_5) ;  /* 0x0000000000202947 */ /* 0x000fea0003800000 */
[----:B------:R-:W3:Y:S02]  /*02f0*/  LDCU.64 UR4, c[0x0][0x348] ;  /* 0x00006900ff0477ac */ /* 0x000ee40008000a00 */
[----:B---3--:R-:W-:Y:S02]  /*0300*/  UIADD3 UR6, UP1, UPT, UR4, 0x80, URZ ;  /* 0x0000008004067890 */ /* 0x008fe4000ff3e0ff */
[----:B------:R-:W-:Y:S02]  /*0310*/  UIADD3 UR4, UP0, UPT, UR4, 0x180, URZ ;  /* 0x0000018004047890 */ /* 0x000fe4000ff1e0ff */
[----:B------:R-:W-:Y:S02]  /*0320*/  UIADD3.X UR7, UPT, UPT, URZ, UR5, URZ, UP1, !UPT ;  /* 0x00000005ff077290 */ /* 0x000fe40008ffe4ff */
[----:B------:R-:W-:-:S07]  /*0330*/  UIADD3.X UR5, UPT, UPT, URZ, UR5, URZ, UP0, !UPT ;  /* 0x00000005ff057290 */ /* 0x000fce00087fe4ff */
[----:B------:R3:W-:Y:S02]  /*0340*/  UTMACCTL.PF [UR6] ;  /* 0x00000000060079b9 */ /* 0x0007e40008040000 */
[----:B------:R3:W-:Y:S02]  /*0350*/  UTMACCTL.PF [UR4] ;  /* 0x00000000040079b9 */ /* 0x0007e40008040000 */
[----:B---3--:R-:W-:Y:S01]  /*0360*/  NOP ;  /* 0x0000000000007918 */ /* 0x008fe20000000000 */
.L_x_5:
[----:B------:R-:W-:Y:S05]  /*0370*/  BSYNC.RECONVERGENT B0 ;  /* 0x0000000000007941 */ /* 0x000fea0003800200 */
.L_x_4:
[----:B------:R-:W-:Y:S04]  /*0380*/  BSSY.RECONVERGENT B0, `(.L_x_6) ;  /* 0x000000a000007945 */ /* 0x000fe80003800200 */
        /* <DEDUP_REMOVED lines=9> */
.L_x_7:
[----:B------:R-:W-:Y:S05]  /*0420*/  BSYNC.RECONVERGENT B0 ;  /* 0x0000000000007941 */ /* 0x000fea0003800200 */
.L_x_6:
[----:B------:R-:W3:Y:S01]  /*0430*/  LDCU.64 UR4, c[0x0][0x888] ;  /* 0x00011100ff0477ac */ /* 0x000ee20008000a00 */
[----:B------:R-:W-:Y:S02]  /*0440*/  UISETP.EQ.U32.AND UP2, UPT, UR8, URZ, UPT ;  /* 0x000000ff0800728c */ /* 0x000fe4000bf42070 */
[----:B------:R-:W-:Y:S02]  /*0450*/  UPLOP3.LUT UP3, UPT, UPT, UPT, UPT, 0x80, 0x8 ;  /* 0x000000000008789c */ /* 0x000fe40003f6f070 */
[----:B---3--:R-:W-:-:S04]  /*0460*/  UISETP.NE.U32.AND UP0, UPT, UR4, URZ, UPT ;  /* 0x000000ff0400728c */ /* 0x008fc8000bf05070 */
[----:B------:R-:W-:-:S04]  /*0470*/  UISETP.NE.AND.EX UP1, UPT, UR5, URZ, UPT, UP0 ;  /* 0x000000ff0500728c */ /* 0x000fc8000bf25300 */
[----:B------:R-:W-:-:S04]  /*0480*/  UISETP.EQ.OR.EX UP4, UPT, UR9, URZ, !UP1, UP2 ;  /* 0x000000ff0900728c */ /* 0x000fc8000cf82720 */
[----:B------:R-:W-:-:S06]  /*0490*/  UP2UR UR4, UPR, URZ, 0x10 ;  /* 0x00000010ff047883 */ /* 0x000fcc0008000000 */
[----:B------:R-:W-:Y:S01]  /*04a0*/  MOV R97, UR4 ;  /* 0x0000000400617c02 */ /* 0x000fe20008000f00 */
[----:B------:R-:W-:Y:S06]  /*04b0*/  BRA.U !UP4, `(.L_x_8) ;  /* 0x000000010c207547 */ /* 0x000fec000b800000 */
[----:B------:R-:W-:Y:S01]  /*04c0*/  UISETP.NE.U32.AND UP2, UPT, UR8, URZ, UPT ;  /* 0x000000ff0800728c */ /* 0x000fe2000bf45070 */
[----:B-----5:R-:W-:Y:S01]  /*04d0*/  FSETP.NEU.AND P0, PT, R41, RZ, PT ;  /* 0x000000ff2900720b */ /* 0x020fe20003f0d000 */
[----:B------:R-:W-:Y:S02]  /*04e0*/  USEL UR4, URZ, 0xffffffff, UP1 ;  /* 0xffffffffff047887 */ /* 0x000fe40008800000 */
[----:B------:R-:W-:-:S10]  /*04f0*/  UISETP.NE.AND.EX UP2, UPT, UR9, URZ, UPT, UP2 ;  /* 0x000000ff0900728c */ /* 0x000fd4000bf45320 */
[----:B------:R-:W-:Y:S01]  /*0500*/  VOTEU.ANY UP0, P0 ;  /* 0x0000000000ff7886 */ /* 0x000fe20000000100 */
[----:B------:R-:W-:-:S04]  /*0510*/  @!UP2 USEL UR4, URZ, 0xffffffff, UP0 ;  /* 0xffffffffff04a887 */ /* 0x000fc80008000000 */
[----:B------:R-:W-:-:S04]  /*0520*/  ULOP3.LUT UR4, UR4, 0x1, URZ, 0xc0, !UPT ;  /* 0x0000000104047892 */ /* 0x000fc8000f8ec0ff */
[----:B------:R-:W-:-:S11]  /*0530*/  UISETP.NE.U32.AND UP3, UPT, UR4, 0x1, UPT ;  /* 0x000000010400788c */ /* 0x000fd6000bf65070 */
.L_x_8:
[----:B------:R-:W3:Y:S01]  /*0540*/  SHFL.IDX PT, R0, R92, RZ, 0x1f ;  /* 0x00001fff5c007589 */ /* 0x000ee200000e0000 */
[----:B------:R-:W-:Y:S02]  /*0550*/  UISETP.NE.AND UP5, UPT, UR18, 0x2, UPT ;  /* 0x000000021200788c */ /* 0x000fe4000bfa5270 */
[----:B------:R-:W-:Y:S02]  /*0560*/  UISETP.NE.AND UP0, UPT, UR18, 0x2, UPT ;  /* 0x000000021200788c */ /* 0x000fe4000bf05270 */
[----:B------:R-:W-:Y:S02]  /*0570*/  UISETP.NE.OR UP2, UPT, UR41, URZ, UP5 ;  /* 0x000000ff2900728c */ /* 0x000fe4000af45670 */
[----:B------:R-:W-:-:S04]  /*0580*/  USEL UR46, URZ, 0x1, UP0 ;  /* 0x00000001ff2e7887 */ /* 0x000fc80008000000 */
[----:B------:R-:W-:Y:S02]  /*0590*/  PLOP3.LUT P3, PT, P1, PT, UP2, 0xae, 0xea ;  /* 0x0000000000ea781c */ /* 0x000fe40000f6f52e */
[----:B---3--:R-:W-:-:S13]  /*05a0*/  ISETP.NE.AND P0, PT, R0, RZ, PT ;  /* 0x000000ff0000720c */ /* 0x008fda0003f05270 */
[----:B------:R-:W-:Y:S05]  /*05b0*/  @P0 BRA `(.L_x_9) ;  /* 0x0000000000840947 */ /* 0x000fea0003800000 */
[----:B------:R-:W-:Y:S01]  /*05c0*/  ELECT P0, URZ, PT ;  /* 0x0000000000ff782f */ /* 0x000fe20003800000 */
[----:B------:R-:W-:-:S12]  /*05d0*/  BSSY.RECONVERGENT B0, `(.L_x_9) ;  /* 0x000001f000007945 */ /* 0x000fd80003800200 */
[----:B------:R-:W-:Y:S05]  /*05e0*/  @!P0 BRA `(.L_x_10) ;  /* 0x0000000000748947 */ /* 0x000fea0003800000 */
[----:B------:R-:W3:Y:S01]  /*05f0*/  S2UR UR5, SR_CgaCtaId ;  /* 0x00000000000579c3 */ /* 0x000ee20000008800 */
[----:B------:R-:W-:Y:S01]  /*0600*/  UMOV UR4, 0x400 ;  /* 0x0000040000047882 */ /* 0x000fe20000000000 */
[----:B------:R-:W-:Y:S02]  /*0610*/  UMOV UR6, 0x1 ;  /* 0x0000000100067882 */ /* 0x000fe40000000000 */
[----:B------:R-:W-:-:S04]  /*0620*/  UIADD3 UR6, UPT, UPT, -UR6, 0x100000, URZ ;  /* 0x0010000006067890 */ /* 0x000fc8000fffe1ff */
[----:B------:R-:W-:Y:S02]  /*0630*/  USHF.L.U32 UR7, UR6, 0xb, URZ ;  /* 0x0000000b06077899 */ /* 0x000fe400080006ff */
[----:B------:R-:W-:Y:S02]  /*0640*/  USHF.L.U32 UR6, UR6, 0x1, URZ ;  /* 0x0000000106067899 */ /* 0x000fe400080006ff */
[----:B---3--:R-:W-:Y:S01]  /*0650*/  ULEA UR4, UR5, UR4, 0x18 ;  /* 0x0000000405047291 */ /* 0x008fe2000f8ec0ff */
[----:B------:R-:W3:Y:S11]  /*0660*/  FENCE.VIEW.ASYNC.S ;  /* 0x00000000000073c6 */ /* 0x000ef60000000000 */
[----:B---3--:R3:W4:Y:S01]  /*0670*/  SYNCS.EXCH.64 URZ, [UR4], UR6 ;  /* 0x0000000604ff75b2 */ /* 0x0087220008000100 */
[----:B------:R3:W1:Y:S01]  /*0680*/  SYNCS.EXCH.64 URZ, [UR4+0x50], UR6 ;  /* 0x0000500604ff75b2 */ /* 0x0006620008000100 */
        /* <DEDUP_REMOVED lines=17> */
[----:B------:R3:W1:Y:S02]  /*07a0*/  SYNCS.EXCH.64 URZ, [UR4+0x98], UR6 ;  /* 0x0000980604ff75b2 */ /* 0x0006640008000100 */
[----:B---3--:R-:W-:Y:S01]  /*07b0*/  NOP ;  /* 0x0000000000007918 */ /* 0x008fe20000000000 */
.L_x_10:
[----:B------:R-:W-:Y:S05]  /*07c0*/  BSYNC.RECONVERGENT B0 ;  /* 0x0000000000007941 */ /* 0x000fea0003800200 */
.L_x_9:
[----:B------:R-:W3:Y:S01]  /*07d0*/  SHFL.IDX PT, R0, R92, RZ, 0x1f ;  /* 0x00001fff5c007589 */ /* 0x000ee200000e0000 */
[----:B------:R-:W-:Y:S01]  /*07e0*/  NOP ;  /* 0x0000000000007918 */ /* 0x000fe20000000000 */
[----:B---3--:R-:W-:-:S13]  /*07f0*/  ISETP.NE.AND P0, PT, R0, 0x1, PT ;  /* 0x000000010000780c */ /* 0x008fda0003f05270 */
[----:B------:R-:W-:Y:S05]  /*0800*/  @P0 BRA `(.L_x_11) ;  /* 0x0000000000500947 */ /* 0x000fea0003800000 */
[----:B------:R-:W3:Y:S01]  /*0810*/  S2UR UR5, SR_CgaCtaId ;  /* 0x00000000000579c3 */ /* 0x000ee20000008800 */
[----:B------:R-:W-:Y:S01]  /*0820*/  UMOV UR4, 0x400 ;  /* 0x0000040000047882 */ /* 0x000fe20000000000 */
[----:B------:R-:W-:Y:S01]  /*0830*/  UMOV UR8, 0x20 ;  /* 0x0000002000087882 */ /* 0x000fe20000000000 */
[----:B------:R-:W-:Y:S01]  /*0840*/  UMOV UR6, 0x80 ;  /* 0x0000008000067882 */ /* 0x000fe20000000000 */
[----:B------:R-:W-:-:S04]  /*0850*/  UIADD3 UR8, UPT, UPT, -UR8, 0x100000, URZ ;  /* 0x0010000008087890 */ /* 0x000fc8000fffe1ff */
[----:B------:R-:W-:Y:S02]  /*0860*/  USHF.L.U32 UR9, UR8, 0xb, URZ ;  /* 0x0000000b08097899 */ /* 0x000fe400080006ff */
[----:B------:R-:W-:Y:S02]  /*0870*/  USHF.L.U32 UR8, UR8, 0x1, URZ ;  /* 0x0000000108087899 */ /* 0x000fe400080006ff */
[----:B------:R-:W-:-:S04]  /*0880*/  UIADD3 UR6, UPT, UPT, -UR6, 0x100000, URZ ;  /* 0x0010000006067890 */ /* 0x000fc8000fffe1ff */
[----:B------:R-:W-:Y:S02]  /*0890*/  USHF.L.U32 UR7, UR6, 0xb, URZ ;  /* 0x0000000b06077899 */ /* 0x000fe400080006ff */
[----:B------:R-:W-:Y:S01]  /*08a0*/  USHF.L.U32 UR6, UR6, 0x1, URZ ;  /* 0x0000000106067899 */ /* 0x000fe200080006ff */
[----:B------:R-:W-:Y:S01]  /*08b0*/  ELECT P0, URZ, PT ;  /* 0x0000000000ff782f */ /* 0x000fe20003800000 */
[----:B---3--:R-:W-:Y:S01]  /*08c0*/  ULEA UR4, UR5, UR4, 0x18 ;  /* 0x0000000405047291 */ /* 0x008fe2000f8ec0ff */
[----:B------:R-:W3:Y:S11]  /*08d0*/  FENCE.VIEW.ASYNC.S ;  /* 0x00000000000073c6 */ /* 0x000ef60000000000 */
[----:B---3--:R3:W1:Y:S01]  /*08e0*/  SYNCS.EXCH.64 URZ, [UR4+0xa0], UR8 ;  /* 0x0000a00804ff75b2 */ /* 0x0086620008000100 */
[----:B------:R3:W1:Y:S01]  /*08f0*/  SYNCS.EXCH.64 URZ, [UR4+0xb8], UR6 ;  /* 0x0000b80604ff75b2 */ /* 0x0006620008000100 */
[----:B------:R3:W1:Y:S01]  /*0900*/  SYNCS.EXCH.64 URZ, [UR4+0xa8], UR8 ;  /* 0x0000a80804ff75b2 */ /* 0x0006620008000100 */
[----:B------:R3:W1:Y:S01]  /*0910*/  SYNCS.EXCH.64 URZ, [UR4+0xc0], UR6 ;  /* 0x0000c00604ff75b2 */ /* 0x0006620008000100 */
[----:B------:R3:W1:Y:S01]  /*0920*/  SYNCS.EXCH.64 URZ, [UR4+0xb0], UR8 ;  /* 0x0000b00804ff75b2 */ /* 0x0006620008000100 */
[----:B------:R3:W1:Y:S01]  /*0930*/  SYNCS.EXCH.64 URZ, [UR4+0xc8], UR6 ;  /* 0x0000c80604ff75b2 */ /* 0x0006620008000100 */
[----:B------:R-:W-:Y:S01]  /*0940*/  NOP ;  /* 0x0000000000007918 */ /* 0x000fe20000000000 */
.L_x_11:
[----:B------:R-:W2:Y:S01]  /*0950*/  SHFL.IDX PT, R0, R92, RZ, 0x1f ;  /* 0x00001fff5c007589 */ /* 0x000ea200000e0000 */
[----:B------:R-:W-:Y:S01]  /*0960*/  NOP ;  /* 0x0000000000007918 */ /* 0x000fe20000000000 */
[----:B--2---:R-:W-:-:S13]  /*0970*/  ISETP.NE.AND P0, PT, R0, 0x3, PT ;  /* 0x000000030000780c */ /* 0x004fda0003f05270 */
[----:B------:R-:W-:Y:S05]  /*0980*/  @P0 BRA `(.L_x_12) ;  /* 0x0000000000300947 */ /* 0x000fea0003800000 */
[----:B------:R-:W2:Y:S01]  /*0990*/  S2UR UR5, SR_CgaCtaId ;  /* 0x00000000000579c3 */ /* 0x000ea20000008800 */
[----:B---3--:R-:W-:Y:S01]  /*09a0*/  UMOV UR4, 0x400 ;  /* 0x0000040000047882 */ /* 0x008fe20000000000 */
[----:B------:R-:W-:Y:S01]  /*09b0*/  UMOV UR6, 0x20 ;  /* 0x0000002000067882 */ /* 0x000fe20000000000 */
[----:B------:R-:W-:Y:S01]  /*09c0*/  ELECT P0, URZ, PT ;  /* 0x0000000000ff782f */ /* 0x000fe20003800000 */
[----:B------:R-:W-:-:S04]  /*09d0*/  UIADD3 UR6, UPT, UPT, -UR6, 0x100000, URZ ;  /* 0x0010000006067890 */ /* 0x000fc8000fffe1ff */
[----:B------:R-:W-:Y:S02]  /*09e0*/  USHF.L.U32 UR7, UR6, 0xb, URZ ;  /* 0x0000000b06077899 */ /* 0x000fe400080006ff */
[----:B------:R-:W-:Y:S02]  /*09f0*/  USHF.L.U32 UR6, UR6, 0x1, URZ ;  /* 0x0000000106067899 */ /* 0x000fe400080006ff */
[----:B--2---:R-:W-:Y:S01]  /*0a00*/  ULEA UR4, UR5, UR4, 0x18 ;  /* 0x0000000405047291 */ /* 0x004fe2000f8ec0ff */
[----:B------:R-:W2:Y:S11]  /*0a10*/  FENCE.VIEW.ASYNC.S ;  /* 0x00000000000073c6 */ /* 0x000eb60000000000 */
[----:B--2---:R2:W3:Y:S01]  /*0a20*/  SYNCS.EXCH.64 URZ, [UR4+0xd0], UR6 ;  /* 0x0000d00604ff75b2 */ /* 0x0044e20008000100 */
[----:B------:R2:W1:Y:S01]  /*0a30*/  SYNCS.EXCH.64 URZ, [UR4+0xd8], UR6 ;  /* 0x0000d80604ff75b2 */ /* 0x0004620008000100 */
[----:B------:R-:W-:Y:S01]  /*0a40*/  NOP ;  /* 0x0000000000007918 */ /* 0x000fe20000000000 */
.L_x_12:
[----:B------:R-:W4:Y:S01]  /*0a50*/  SHFL.IDX PT, R0, R92, RZ, 0x1f ;  /* 0x00001fff5c007589 */ /* 0x000f2200000e0000 */
[----:B------:R-:W-:Y:S01]  /*0a60*/  NOP ;  /* 0x0000000000007918 */ /* 0x000fe20000000000 */
[----:B----4-:R-:W-:-:S13]  /*0a70*/  ISETP.NE.AND P0, PT, R0, 0x4, PT ;  /* 0x000000040000780c */ /* 0x010fda0003f05270 */
[----:B------:R-:W-:Y:S05]  /*0a80*/  @P0 BRA `(.L_x_13) ;  /* 0x0000000000440947 */ /* 0x000fea0003800000 */
[----:B------:R-:W4:Y:S01]  /*0a90*/  S2UR UR5, SR_CgaCtaId ;  /* 0x00000000000579c3 */ /* 0x000f220000008800 */
[----:B--23--:R-:W-:Y:S01]  /*0aa0*/  UMOV UR4, 0x1e0 ;  /* 0x000001e000047882 */ /* 0x00cfe20000000000 */
[----:B------:R-:W-:Y:S01]  /*0ab0*/  UMOV UR6, 0x400 ;  /* 0x0000040000067882 */ /* 0x000fe20000000000 */
[----:B------:R-:W-:Y:S01]  /*0ac0*/  USEL UR4, UR4, 0x1a0, UP3 ;  /* 0x000001a004047887 */ /* 0x000fe20009800000 */
[----:B------:R-:W-:Y:S01]  /*0ad0*/  UMOV UR8, 0x1 ;  /* 0x0000000100087882 */ /* 0x000fe20000000000 */
[----:B------:R-:W-:Y:S01]  /*0ae0*/  ELECT P0, URZ, PT ;  /* 0x0000000000ff782f */ /* 0x000fe20003800000 */
[----:B------:R-:W-:-:S04]  /*0af0*/  UIADD3 UR8, UPT, UPT, -UR8, 0x100000, URZ ;  /* 0x0010000008087890 */ /* 0x000fc8000fffe1ff */
[----:B------:R-:W-:Y:S02]  /*0b00*/  USHF.L.U32 UR9, UR8, 0xb, URZ ;  /* 0x0000000b08097899 */ /* 0x000fe400080006ff */
[----:B------:R-:W-:Y:S02]  /*0b10*/  USHF.L.U32 UR8, UR8, 0x1, URZ ;  /* 0x0000000108087899 */ /* 0x000fe400080006ff */
[----:B----4-:R-:W-:Y:S02]  /*0b20*/  ULEA UR6, UR5, UR6, 0x18 ;  /* 0x0000000605067291 */ /* 0x010fe4000f8ec0ff */
[----:B------:R-:W-:-:S04]  /*0b30*/  UIADD3 UR4, UPT, UPT, -UR4, 0x100000, URZ ;  /* 0x0010000004047890 */ /* 0x000fc8000fffe1ff */
[----:B------:R-:W-:Y:S02]  /*0b40*/  USHF.L.U32 UR5, UR4, 0xb, URZ ;  /* 0x0000000b04057899 */ /* 0x000fe400080006ff */
[----:B------:R-:W-:Y:S01]  /*0b50*/  USHF.L.U32 UR4, UR4, 0x1, URZ ;  /* 0x0000000104047899 */ /* 0x000fe200080006ff */
[----:B------:R-:W2:Y:S03]  /*0b60*/  FENCE.VIEW.ASYNC.S ;  /* 0x00000000000073c6 */ /* 0x000ea60000000000 */
[----:B--2---:R4:W2:Y:S08]  /*0b70*/  SYNCS.EXCH.64 URZ, [UR6+0xe0], UR8 ;  /* 0x0000e00806ff75b2 */ /* 0x0048b00008000100 */
[----:B------:R4:W3:Y:S02]  /*0b80*/  SYNCS.EXCH.64 URZ, [UR6+0xe8], UR4 ;  /* 0x0000e80406ff75b2 */ /* 0x0008e40008000100 */
[----:B----4-:R-:W-:Y:S01]  /*0b90*/  NOP ;  /* 0x0000000000007918 */ /* 0x010fe20000000000 */
.L_x_13:
[----:B------:R-:W4:Y:S01]  /*0ba0*/  SHFL.IDX PT, R0, R92, RZ, 0x1f ;  /* 0x00001fff5c007589 */ /* 0x000f2200000e0000 */
[----:B------:R-:W-:Y:S01]  /*0bb0*/  ISETP.NE.OR P1, PT, RZ, UR18, !P1 ;  /* 0x00000012ff007c0c */ /* 0x000fe2000cf25670 */
[----:B------:R-:W-:Y:S01]  /*0bc0*/  NOP ;  /* 0x0000000000007918 */ /* 0x000fe20000000000 */
[----:B----4-:R-:W-:-:S13]  /*0bd0*/  ISETP.NE.AND P0, PT, R0, 0x5, PT ;  /* 0x000000050000780c */ /* 0x010fda0003f05270 */
[----:B------:R-:W-:Y:S05]  /*0be0*/  @P0 BRA `(.L_x_14) ;  /* 0x0000000000480947 */ /* 0x000fea0003800000 */
[----:B------:R-:W4:Y:S01]  /*0bf0*/  S2UR UR5, SR_CgaCtaId ;  /* 0x00000000000579c3 */ /* 0x000f220000008800 */
[----:B--23--:R-:W-:Y:S01]  /*0c00*/  UMOV UR4, 0x400 ;  /* 0x0000040000047882 */ /* 0x00cfe20000000000 */
        /* <DEDUP_REMOVED lines=9> */
[----:B----4-:R-:W-:Y:S01]  /*0ca0*/  ULEA UR4, UR5, UR4, 0x18 ;  /* 0x0000000405047291 */ /* 0x010fe2000f8ec0ff */
[----:B------:R-:W2:Y:S11]  /*0cb0*/  FENCE.VIEW.ASYNC.S ;  /* 0x00000000000073c6 */ /* 0x000eb60000000000 */
[----:B--2---:R4:W2:Y:S01]  /*0cc0*/  SYNCS.EXCH.64 URZ, [UR4+0xf0], UR6 ;  /* 0x0000f00604ff75b2 */ /* 0x0048a20008000100 */
[----:B------:R4:W3:Y:S01]  /*0cd0*/  SYNCS.EXCH.64 URZ, [UR4+0x100], UR8 ;  /* 0x0001000804ff75b2 */ /* 0x0008e20008000100 */
[----:B------:R4:W1:Y:S01]  /*0ce0*/  SYNCS.EXCH.64 URZ, [UR4+0xf8], UR6 ;  /* 0x0000f80604ff75b2 */ /* 0x0008620008000100 */
[----:B------:R4:W1:Y:S02]  /*0cf0*/  SYNCS.EXCH.64 URZ, [UR4+0x108], UR8 ;  /* 0x0001080804ff75b2 */ /* 0x0008640008000100 */
[----:B----4-:R-:W-:Y:S01]  /*0d00*/  NOP ;  /* 0x0000000000007918 */ /* 0x010fe20000000000 */
.L_x_14:
[----:B--23--:R-:W2:Y:S01]  /*0d10*/  S2UR UR7, SR_CgaCtaId ;  /* 0x00000000000779c3 */ /* 0x00cea20000008800 */
[----:B------:R-:W-:Y:S01]  /*0d20*/  VOTEU.ALL UP0, P1 ;  /* 0x0000000000ff7886 */ /* 0x000fe20000800000 */
[----:B------:R-:W-:Y:S01]  /*0d30*/  UMOV UR4, 0x20 ;  /* 0x0000002000047882 */ /* 0x000fe20000000000 */
[----:B------:R-:W-:Y:S01]  /*0d40*/  NOP ;  /* 0x0000000000007918 */ /* 0x000fe20000000000 */
[----:B-1----:R-:W-:Y:S01]  /*0d50*/  LOP3.LUT R3, R98, 0x1f, RZ, 0xc0, !PT ;  /* 0x0000001f62037812 */ /* 0x002fe200078ec0ff */
[----:B------:R-:W-:Y:S01]  /*0d60*/  UISETP.NE.AND UP4, UPT, UR18, URZ, UPT ;  /* 0x000000ff1200728c */ /* 0x000fe2000bf85270 */
[----:B------:R-:W-:Y:S01]  /*0d70*/  @!UP0 UMOV UR6, 0x400 ;  /* 0x0000040000068882 */ /* 0x000fe20000000000 */
[----:B------:R-:W-:-:S04]  /*0d80*/  @!UP0 UIADD3 UR4, UPT, UPT, -UR4, 0x100000, URZ ;  /* 0x0010000004048890 */ /* 0x000fc8000fffe1ff */
[----:B------:R-:W-:Y:S02]  /*0d90*/  @!UP0 USHF.L.U32 UR5, UR4, 0xb, URZ ;  /* 0x0000000b04058899 */ /* 0x000fe400080006ff */
[----:B------:R-:W-:Y:S02]  /*0da0*/  @!UP0 USHF.L.U32 UR4, UR4, 0x1, URZ ;  /* 0x0000000104048899 */ /* 0x000fe400080006ff */
[----:B--2---:R-:W-:Y:S01]  /*0db0*/  @!UP0 ULEA UR6, UR7, UR6, 0x18 ;  /* 0x0000000607068291 */ /* 0x004fe2000f8ec0ff */
[----:B------:R-:W1:Y:S01]  /*0dc0*/  LDCU UR7, c[0x0][0x36c] ;  /* 0x00006d80ff0777ac */ /* 0x000e620008000800 */
[----:B------:R-:W-:Y:S01]  /*0dd0*/  VOTEU.ALL UP0, P1 ;  /* 0x0000000000ff7886 */ /* 0x000fe20000800000 */
[----:B------:R-:W2:Y:S09]  /*0de0*/  FENCE.VIEW.ASYNC.S ;  /* 0x00000000000073c6 */ /* 0x000eb20000000000 */
[----:B--2---:R2:W3:Y:S01]  /*0df0*/  @!UP0 SYNCS.EXCH.64 URZ, [UR6+0x110], UR4 ;  /* 0x0001100406ff85b2 */ /* 0x0044e20008000100 */
[----:B-1----:R-:W-:-:S09]  /*0e00*/  UISETP.EQ.U32.AND UP6, UPT, UR7, 0x1, UPT ;  /* 0x000000010700788c */ /* 0x002fd2000bfc2070 */
[----:B--2---:R-:W-:Y:S05]  /*0e10*/  BRA.U !UP6, `(.L_x_15) ;  /* 0x000000010e087547 */ /* 0x004fea000b800000 */
[----:B---3--:R-:W-:Y:S01]  /*0e20*/  UCGABAR_ARV ;  /* 0x00000000000079c7 */ /* 0x008fe20008000000 */
[----:B------:R-:W-:Y:S05]  /*0e30*/  BRA `(.L_x_16) ;  /* 0x0000000000047947 */ /* 0x000fea0003800000 */
.L_x_15:
[----:B---3--:R-:W-:Y:S01]  /*0e40*/  NOP ;  /* 0x0000000000007918 */ /* 0x008fe20000000000 */
.L_x_16:
[----:B------:R-:W1:Y:S01]  /*0e50*/  S2UR UR20, SR_CTAID.X ;  /* 0x00000000001479c3 */ /* 0x000e620000002500 */
[----:B------:R-:W-:-:S05]  /*0e60*/  CS2R.32 R96, SR_CgaSize ;  /* 0x0000000000607805 */ /* 0x000fca0000008a00 */
[----:B------:R-:W-:-:S05]  /*0e70*/  IMAD R96, R96, -0xa0, RZ ;  /* 0xffffff6060607824 */ /* 0x000fca00078e02ff */
[----:B------:R-:W-:-:S14]  /*0e80*/  R2UR UR5, R96 ;  /* 0x00000000600572ca */ /* 0x000fdc00000e0000 */
[----:B------:R-:W2:Y:S01]  /*0e90*/  LDCU UR5, c[0x0][UR5+0x2b0] ;  /* 0x00005600050577ac */ /* 0x000ea20008000800 */
[----:B------:R-:W-:-:S05]  /*0ea0*/  CS2R.32 R96, SR_CgaSize ;  /* 0x0000000000607805 */ /* 0x000fca0000008a00 */
[----:B------:R-:W-:-:S05]  /*0eb0*/  IMAD R96, R96, -0xa0, RZ ;  /* 0xffffff6060607824 */ /* 0x000fca00078e02ff */
[----:B------:R-:W-:-:S14]  /*0ec0*/  R2UR UR4, R96 ;  /* 0x00000000600472ca */ /* 0x000fdc00000e0000 */
[----:B------:R-:W3:Y:S01]  /*0ed0*/  LDCU UR4, c[0x0][UR4+0x2b4] ;  /* 0x00005680040477ac */ /* 0x000ee20008000800 */
[----:B------:R-:W4:Y:S01]  /*0ee0*/  S2UR UR23, SR_CTAID.Y ;  /* 0x00000000001779c3 */ /* 0x000f220000002600 */
[----:B------:R-:W-:-:S05]  /*0ef0*/  CS2R.32 R96, SR_CgaSize ;  /* 0x0000000000607805 */ /* 0x000fca0000008a00 */
[----:B------:R-:W-:-:S05]  /*0f00*/  IMAD R96, R96, -0xa0, RZ ;  /* 0xffffff6060607824 */ /* 0x000fca00078e02ff */
[----:B------:R-:W-:-:S14]  /*0f10*/  R2UR UR7, R96 ;  /* 0x00000000600772ca */ /* 0x000fdc00000e0000 */
[----:B------:R-:W3:Y:S01]  /*0f20*/  LDCU UR7, c[0x0][UR7+0x2a0] ;  /* 0x00005400070777ac */ /* 0x000ee20008000800 */
[----:B------:R-:W-:-:S05]  /*0f30*/  CS2R.32 R96, SR_CgaSize ;  /* 0x0000000000607805 */ /* 0x000fca0000008a00 */
[----:B------:R-:W-:-:S05]  /*0f40*/  IMAD R96, R96, -0xa0, RZ ;  /* 0xffffff6060607824 */ /* 0x000fca00078e02ff */
[----:B------:R-:W-:-:S14]  /*0f50*/  R2UR UR8, R96 ;  /* 0x00000000600872ca */ /* 0x000fdc00000e0000 */
[----:B------:R-:W3:Y:S01]  /*0f60*/  LDCU UR8, c[0x0][UR8+0x2a4] ;  /* 0x00005480080877ac */ /* 0x000ee20008000800 */
[----:B------:R-:W3:Y:S01]  /*0f70*/  LDCU UR19, c[0x0][0xb24] ;  /* 0x00016480ff1377ac */ /* 0x000ee20008000800 */
[----:B------:R-:W3:Y:S01]  /*0f80*/  LDCU UR39, c[0x0][0xb24] ;  /* 0x00016480ff2777ac */ /* 0x000ee20008000800 */
[----:B-1----:R-:W-:Y:S01]  /*0f90*/  I2FP.F32.U32 R2, UR20 ;  /* 0x0000001400027c45 */ /* 0x002fe20008201000 */
[----:B------:R-:W1:Y:S04]  /*0fa0*/  LDCU UR24, c[0x0][0xb30] ;  /* 0x00016600ff1877ac */ /* 0x000e680008000800 */
[----:B--2---:R-:W-:Y:S01]  /*0fb0*/  FMUL R2, R2, UR5 ;  /* 0x0000000502027c20 */ /* 0x004fe20008400000 */
[----:B----4-:R-:W-:-:S05]  /*0fc0*/  I2FP.F32.U32 R0, UR23 ;  /* 0x0000001700007c45 */ /* 0x010fca0008201000 */
[----:B------:R-:W2:Y:S01]  /*0fd0*/  F2I.U32.TRUNC.NTZ R2, R2 ;  /* 0x0000000200027305 */ /* 0x000ea2000020f000 */
[----:B---3--:R-:W-:-:S07]  /*0fe0*/  FMUL R0, R0, UR4 ;  /* 0x0000000400007c20 */ /* 0x008fce0008400000 */
[----:B------:R-:W3:Y:S01]  /*0ff0*/  F2I.U32.TRUNC.NTZ R0, R0 ;  /* 0x0000000000007305 */ /* 0x000ee2000020f000 */
[----:B--2---:R-:W-:Y:S02]  /*1000*/  R2UR UR4, R2 ;  /* 0x00000000020472ca */ /* 0x004fe400000e0000 */
[----:B------:R-:W-:Y:S02]  /*1010*/  PRMT R2, RZ, 0x7610, R2 ;  /* 0x00007610ff027816 */ /* 0x000fe40000000002 */
[----:B---3--:R-:W-:Y:S02]  /*1020*/  R2UR UR6, R0 ;  /* 0x00000000000672ca */ /* 0x008fe400000e0000 */
[----:B------:R-:W-:-:S07]  /*1030*/  PRMT R0, RZ, 0x7610, R0 ;  /* 0x00007610ff007816 */ /* 0x000fce0000000000 */
[----:B------:R-:W-:-:S04]  /*1040*/  UIADD3 UR5, UPT, UPT, -UR4, URZ, URZ ;  /* 0x000000ff04057290 */ /* 0x000fc8000fffe1ff */
[----:B------:R-:W-:Y:S02]  /*1050*/  UIMAD UR5, UR7, UR5, UR20 ;  /* 0x00000005070572a4 */ /* 0x000fe4000f8e0214 */
[----:B------:R-:W-:-:S04]  /*1060*/  UIADD3 UR4, UPT, UPT, -UR6, URZ, URZ ;  /* 0x000000ff06047290 */ /* 0x000fc8000fffe1ff */
[----:B------:R-:W-:Y:S01]  /*1070*/  IMAD.U32 R96, RZ, RZ, UR5 ;  /* 0x00000005ff607e24 */ /* 0x000fe2000f8e00ff */
[----:B------:R-:W-:-:S06]  /*1080*/  UIMAD UR4, UR8, UR4, UR23 ;  /* 0x00000004080472a4 */ /* 0x000fcc000f8e0217 */
[----:B------:R-:W-:Y:S01]  /*1090*/  IMAD.U32 R95, RZ, RZ, UR4 ;  /* 0x00000004ff5f7e24 */ /* 0x000fe2000f8e00ff */
[----:B-1----:R-:W-:Y:S06]  /*10a0*/  BRA.U UP4, `(.L_x_17) ;  /* 0x0000000104307547 */ /* 0x002fec000b800000 */
[----:B------:R-:W-:Y:S01]  /*10b0*/  R2UR UR5, R95 ;  /* 0x000000005f0572ca */ /* 0x000fe200000e0000 */
[----:B------:R-:W-:Y:S01]  /*10c0*/  UMOV UR7, 0x3 ;  /* 0x0000000300077882 */ /* 0x000fe20000000000 */
[----:B------:R-:W-:-:S11]  /*10d0*/  R2UR UR4, R96 ;  /* 0x00000000600472ca */ /* 0x000fd600000e0000 */
[----:B------:R-:W-:-:S04]  /*10e0*/  UISETP.NE.AND UP0, UPT, UR5, URZ, UPT ;  /* 0x000000ff0500728c */ /* 0x000fc8000bf05270 */
[----:B------:R-:W-:Y:S02]  /*10f0*/  UISETP.LT.U32.OR UP0, UPT, UR4, 0x2, !UP0 ;  /* 0x000000020400788c */ /* 0x000fe4000c701470 */
[----:B------:R-:W-:Y:S02]  /*1100*/  ULOP3.LUT UR4, UR4, 0xfffffffe, URZ, 0xc0, !UPT ;  /* 0xfffffffe04047892 */ /* 0x000fe4000f8ec0ff */
[----:B------:R-:W-:Y:S02]  /*1110*/  USEL UR6, URZ, 0x1, !UP0 ;  /* 0x00000001ff067887 */ /* 0x000fe4000c000000 */
[----:B------:R-:W-:Y:S02]  /*1120*/  USEL UR5, URZ, 0x2, !UP0 ;  /* 0x00000002ff057887 */ /* 0x000fe4000c000000 */
[----:B------:R-:W-:Y:S02]  /*1130*/  USHF.L.U32 UR4, UR7, UR4, URZ ;  /* 0x0000000407047299 */ /* 0x000fe400080006ff */
[----:B------:R-:W-:-:S04]  /*1140*/  UIADD3 UR5, UPT, UPT, UR6, UR5, URZ ;  /* 0x0000000506057290 */ /* 0x000fc8000fffe0ff */
[----:B------:R-:W-:Y:S02]  /*1150*/  IMAD.U32 R0, RZ, RZ, UR4 ;  /* 0x00000004ff007e24 */ /* 0x000fe4000f8e00ff */
[----:B------:R-:W-:-:S07]  /*1160*/  IMAD.U32 R2, RZ, RZ, UR5 ;  /* 0x00000005ff027e24 */ /* 0x000fce000f8e00ff */
.L_x_17:
[----:B------:R-:W1:Y:S01]  /*1170*/  S2UR UR49, SR_CTAID.Z ;  /* 0x00000000003179c3 */ /* 0x000e620000002700 */
[----:B------:R-:W-:Y:S01]  /*1180*/  UISETP.GE.AND UP0, UPT, UR19, 0x1, UPT ;  /* 0x000000011300788c */ /* 0x000fe2000bf06270 */
[----:B------:R-:W-:-:S08]  /*1190*/  UMOV UR28, UR20 ;  /* 0x00000014001c7c82 */ /* 0x000fd00008000000 */
[----:B------:R-:W-:Y:S05]  /*11a0*/  BRA.U !UP0, `(.L_x_18) ;  /* 0x0000000108d47547 */ /* 0x000fea000b800000 */
[----:B------:R-:W2:Y:S01]  /*11b0*/  LDCU.128 UR12, c[0x0][0xb10] ;  /* 0x00016200ff0c77ac */ /* 0x000ea20008000c00 */
[----:B------:R-:W3:Y:S01]  /*11c0*/  LDCU UR21, c[0x0][0xb0c] ;  /* 0x00016180ff1577ac */ /* 0x000ee20008000800 */
[----:B------:R-:W4:Y:S01]  /*11d0*/  LDCU UR6, c[0x0][0x370] ;  /* 0x00006e00ff0677ac */ /* 0x000f220008000800 */
[----:B------:R-:W1:Y:S01]  /*11e0*/  LDCU UR7, c[0x0][0x374] ;  /* 0x00006e80ff0777ac */ /* 0x000e620008000800 */
[----:B------:R-:W1:Y:S01]  /*11f0*/  LDCU UR22, c[0x0][0xb20] ;  /* 0x00016400ff1677ac */ /* 0x000e620008000800 */
[----:B--2---:R-:W-:Y:S02]  /*1200*/  UIMAD.WIDE.U32 UR4, UR20, UR12, URZ ;  /* 0x0000000c140472a5 */ /* 0x004fe4000f8e00ff */
[----:B---3--:R-:W-:Y:S01]  /*1210*/  UISETP.NE.AND UP0, UPT, UR21, 0x1, UPT ;  /* 0x000000011500788c */ /* 0x008fe2000bf05270 */
[----:B------:R-:W2:Y:S01]  /*1220*/  LDCU.64 UR8, c[0x0][0xb28] ;  /* 0x00016500ff0877ac */ /* 0x000ea20008000a00 */
[----:B----4-:R-:W-:-:S03]  /*1230*/  UIMAD.WIDE.U32 UR10, UR6, UR12, URZ ;  /* 0x0000000c060a72a5 */ /* 0x010fc6000f8e00ff */
[----:B------:R-:W-:Y:S01]  /*1240*/  UMOV UR4, UR5 ;  /* 0x0000000500047c82 */ /* 0x000fe20008000000 */
[----:B------:R-:W-:Y:S02]  /*1250*/  UISETP.NE.AND UP2, UPT, UR19, 0x1, UPT ;  /* 0x000000011300788c */ /* 0x000fe4000bf45270 */
[----:B------:R-:W-:Y:S01]  /*1260*/  USHF.R.U32.HI UR4, URZ, UR13, UR4 ;  /* 0x0000000dff047299 */ /* 0x000fe20008011604 */
[----:B------:R-:W-:Y:S01]  /*1270*/  UMOV UR10, UR11 ;  /* 0x0000000b000a7c82 */ /* 0x000fe20008000000 */
[----:B------:R-:W-:Y:S02]  /*1280*/  UIMAD.WIDE.U32 UR16, UR23, UR15, URZ ;  /* 0x0000000f171072a5 */ /* 0x000fe4000f8e00ff */
[----:B------:R-:W-:Y:S02]  /*1290*/  USEL UR5, UR20, UR4, !UP0 ;  /* 0x0000000414057287 */ /* 0x000fe4000c000000 */
[----:B------:R-:W-:Y:S02]  /*12a0*/  @UP0 USHF.R.U32.HI UR6, URZ, UR13, UR10 ;  /* 0x0000000dff060299 */ /* 0x000fe4000801160a */
[----:B------:R-:W-:-:S02]  /*12b0*/  UISETP.NE.AND UP0, UPT, UR14, 0x1, UPT ;  /* 0x000000010e00788c */ /* 0x000fc4000bf05270 */
[----:B-1----:R-:W-:Y:S02]  /*12c0*/  UIMAD.WIDE.U32 UR10, UR7, UR15, URZ ;  /* 0x0000000f070a72a5 */ /* 0x002fe4000f8e00ff */
[----:B--2---:R-:W-:Y:S01]  /*12d0*/  UIMAD.WIDE.U32 UR12, UR6, UR8, URZ ;  /* 0x00000008060c72a5 */ /* 0x004fe2000f8e00ff */
[----:B------:R-:W-:Y:S01]  /*12e0*/  UMOV UR4, UR17 ;  /* 0x0000001100047c82 */ /* 0x000fe20008000000 */
[----:B------:R-:W-:-:S03]  /*12f0*/  UIADD3 UR28, UPT, UPT, -UR5, URZ, URZ ;  /* 0x000000ff051c7290 */ /* 0x000fc6000fffe1ff */
[----:B------:R-:W-:Y:S01]  /*1300*/  UMOV UR10, UR11 ;  /* 0x0000000b000a7c82 */ /* 0x000fe20008000000 */
[----:B------:R-:W-:Y:S02]  /*1310*/  USHF.R.U32.HI UR4, URZ, UR22, UR4 ;  /* 0x00000016ff047299 */ /* 0x000fe40008011604 */
[----:B------:R-:W-:Y:S01]  /*1320*/  @UP0 USHF.R.U32.HI UR7, URZ, UR22, UR10 ;  /* 0x00000016ff070299 */ /* 0x000fe2000801160a */
[----:B------:R-:W-:Y:S01]  /*1330*/  UMOV UR12, UR13 ;  /* 0x0000000d000c7c82 */ /* 0x000fe20008000000 */
[----:B------:R-:W-:Y:S02]  /*1340*/  USEL UR4, UR23, UR4, !UP0 ;  /* 0x0000000417047287 */ /* 0x000fe4000c000000 */
[----:B------:R-:W-:Y:S02]  /*1350*/  UIMAD.WIDE.U32 UR10, UR7, UR8, URZ ;  /* 0x00000008070a72a5 */ /* 0x000fe4000f8e00ff */
[----:B------:R-:W-:Y:S02]  /*1360*/  @UP2 USHF.R.U32.HI UR6, URZ, UR9, UR12 ;  /* 0x00000009ff062299 */ /* 0x000fe4000801160c */
[----:B------:R-:W-:-:S02]  /*1370*/  UIMAD.WIDE.U32 UR12, UR4, UR8, URZ ;  /* 0x00000008040c72a5 */ /* 0x000fc4000f8e00ff */
[----:B------:R-:W-:Y:S01]  /*1380*/  UIMAD UR28, UR21, UR28, UR20 ;  /* 0x0000001c151c72a4 */ /* 0x000fe2000f8e0214 */
[----:B------:R-:W-:Y:S02]  /*1390*/  UMOV UR10, UR11 ;  /* 0x0000000b000a7c82 */ /* 0x000fe40008000000 */
[----:B------:R-:W-:Y:S02]  /*13a0*/  @UP2 USHF.R.U32.HI UR7, URZ, UR9, UR10 ;  /* 0x00000009ff072299 */ /* 0x000fe4000801160a */
[----:B------:R-:W-:Y:S02]  /*13b0*/  UIMAD UR10, UR6, UR19, URZ ;  /* 0x00000013060a72a4 */ /* 0x000fe4000f8e02ff */
[----:B------:R-:W-:-:S04]  /*13c0*/  UIMAD UR7, UR7, UR19, URZ ;  /* 0x00000013070772a4 */ /* 0x000fc8000f8e02ff */
[----:B------:R-:W-:-:S03]  /*13d0*/  UISETP.GE.AND UP0, UPT, UR4, UR7, UPT ;  /* 0x000000070400728c */ /* 0x000fc6000bf06270 */
[----:B------:R-:W-:Y:S01]  /*13e0*/  UMOV UR7, UR13 ;  /* 0x0000000d00077c82 */ /* 0x000fe20008000000 */
[----:B------:R-:W-:Y:S02]  /*13f0*/  UISETP.GE.OR UP0, UPT, UR5, UR10, UP0 ;  /* 0x0000000a0500728c */ /* 0x000fe40008706670 */
[----:B------:R-:W-:Y:S02]  /*1400*/  UIMAD.WIDE.U32 UR10, UR5, UR8, URZ ;  /* 0x00000008050a72a5 */ /* 0x000fe4000f8e00ff */
[----:B------:R-:W-:Y:S02]  /*1410*/  USHF.R.U32.HI UR7, URZ, UR9, UR7 ;  /* 0x00000009ff077299 */ /* 0x000fe40008011607 */
[----:B------:R-:W-:Y:S02]  /*1420*/  UIADD3 UR10, UPT, UPT, -UR4, URZ, URZ ;  /* 0x000000ff040a7290 */ /* 0x000fe4000fffe1ff */
[----:B------:R-:W-:Y:S02]  /*1430*/  USEL UR7, UR4, UR7, !UP2 ;  /* 0x0000000704077287 */ /* 0x000fe4000d000000 */
[----:B------:R-:W-:Y:S01]  /*1440*/  UIMAD UR10, UR14, UR10, UR23 ;  /* 0x0000000a0e0a72a4 */ /* 0x000fe2000f8e0217 */
[----:B------:R-:W-:-:S02]  /*1450*/  @!UP0 UMOV UR8, UR11 ;  /* 0x0000000b00088c82 */ /* 0x000fc40008000000 */
[----:B------:R-:W-:Y:S02]  /*1460*/  @!UP0 USHF.R.U32.HI UR8, URZ, UR9, UR8 ;  /* 0x00000009ff088299 */ /* 0x000fe40008011608 */
[----:B------:R-:W-:Y:S02]  /*1470*/  UIADD3 UR9, UPT, UPT, -UR7, URZ, URZ ;  /* 0x000000ff07097290 */ /* 0x000fe4000fffe1ff */
[----:B------:R-:W-:Y:S02]  /*1480*/  @!UP0 USEL UR8, UR5, UR8, !UP2 ;  /* 0x0000000805088287 */ /* 0x000fe4000d000000 */
[----:B------:R-:W-:Y:S02]  /*1490*/  UIMAD UR9, UR19, UR9, UR4 ;  /* 0x00000009130972a4 */ /* 0x000fe4000f8e0204 */
[----:B------:R-:W-:Y:S02]  /*14a0*/  @!UP0 UIADD3 UR7, UPT, UPT, UR7, -UR8, URZ ;  /* 0x8000000807078290 */ /* 0x000fe4000fffe0ff */
[----:B------:R-:W-:-:S02]  /*14b0*/  @!UP0 UIMAD UR6, UR9, UR6, UR8 ;  /* 0x00000006090682a4 */ /* 0x000fc4000f8e0208 */
[----:B------:R-:W-:-:S04]  /*14c0*/  @!UP0 UIMAD UR4, UR7, UR19, UR5 ;  /* 0x00000013070482a4 */ /* 0x000fc8000f8e0205 */
[----:B------:R-:W-:Y:S01]  /*14d0*/  UIMAD UR23, UR4, UR14, UR10 ;  /* 0x0000000e041772a4 */ /* 0x000fe2000f8e020a */
[----:B------:R-:W-:Y:S02]  /*14e0*/  @!UP0 UMOV UR5, UR6 ;  /* 0x0000000600058c82 */ /* 0x000fe40008000000 */
[----:B------:R-:W-:-:S12]  /*14f0*/  UIMAD UR28, UR5, UR21, UR28 ;  /* 0x00000015051c72a4 */ /* 0x000fd8000f8e021c */
.L_x_18:
[----:B------:R-:W-:-:S09]  /*1500*/  UISETP.NE.AND UP0, UPT, UR24, 0x1, UPT ;  /* 0x000000011800788c */ /* 0x000fd2000bf05270 */
[----:B------:R-:W-:Y:S05]  /*1510*/  BRA.U UP0, `(.L_x_19) ;  /* 0x0000000100407547 */ /* 0x000fea000b800000 */
[----:B------:R-:W2:Y:S01]  /*1520*/  LDCU.128 UR8, c[0x0][0xb10] ;  /* 0x00016200ff0877ac */ /* 0x000ea20008000c00 */
[----:B------:R-:W3:Y:S01]  /*1530*/  LDCU UR12, c[0x0][0xb0c] ;  /* 0x00016180ff0c77ac */ /* 0x000ee20008000800 */
[----:B------:R-:W4:Y:S01]  /*1540*/  LDCU UR13, c[0x0][0xb20] ;  /* 0x00016400ff0d77ac */ /* 0x000f220008000800 */
[----:B--2---:R-:W-:Y:S02]  /*1550*/  UIMAD.WIDE.U32 UR4, UR28, UR8, URZ ;  /* 0x000000081c0472a5 */ /* 0x004fe4000f8e00ff */
[----:B------:R-:W-:Y:S02]  /*1560*/  UIMAD.WIDE.U32 UR6, UR23, UR11, URZ ;  /* 0x0000000b170672a5 */ /* 0x000fe4000f8e00ff */
[----:B---3--:R-:W-:Y:S02]  /*1570*/  UISETP.NE.AND UP0, UPT, UR12, 0x1, UPT ;  /* 0x000000010c00788c */ /* 0x008fe4000bf05270 */
[----:B------:R-:W-:-:S03]  /*1580*/  USHF.R.U32.HI UR5, URZ, UR9, UR5 ;  /* 0x00000009ff057299 */ /* 0x000fc60008011605 */
[----:B------:R-:W-:Y:S01]  /*1590*/  UMOV UR4, UR7 ;  /* 0x0000000700047c82 */ /* 0x000fe20008000000 */
[----:B------:R-:W-:Y:S02]  /*15a0*/  USEL UR5, UR28, UR5, !UP0 ;  /* 0x000000051c057287 */ /* 0x000fe4000c000000 */
[----:B------:R-:W-:Y:S02]  /*15b0*/  UISETP.NE.AND UP0, UPT, UR10, 0x1, UPT ;  /* 0x000000010a00788c */ /* 0x000fe4000bf05270 */
[----:B----4-:R-:W-:-:S04]  /*15c0*/  USHF.R.U32.HI UR4, URZ, UR13, UR4 ;  /* 0x0000000dff047299 */ /* 0x010fc80008011604 */
[----:B------:R-:W-:-:S04]  /*15d0*/  USEL UR4, UR23, UR4, !UP0 ;  /* 0x0000000417047287 */ /* 0x000fc8000c000000 */
[----:B------:R-:W-:Y:S02]  /*15e0*/  UIADD3 UR6, UPT, UPT, -UR4, UR5, URZ ;  /* 0x0000000504067290 */ /* 0x000fe4000fffe1ff */
[----:B------:R-:W-:Y:S02]  /*15f0*/  UIADD3 UR4, UPT, UPT, UR4, -UR5, URZ ;  /* 0x8000000504047290 */ /* 0x000fe4000fffe0ff */
[----:B------:R-:W-:Y:S02]  /*1600*/  UIMAD UR23, UR6, UR10, UR23 ;  /* 0x0000000a061772a4 */ /* 0x000fe4000f8e0217 */
[----:B------:R-:W-:-:S12]  /*1610*/  UIMAD UR28, UR4, UR12, UR28 ;  /* 0x0000000c041c72a4 */ /* 0x000fd8000f8e021c */
.L_x_19:
[----:B------:R-:W-:Y:S05]  /*1620*/  BRA.U !UP6, `(.L_x_20) ;  /* 0x000000010e0c7547 */ /* 0x000fea000b800000 */
[----:B------:R-:W-:Y:S01]  /*1630*/  UCGABAR_WAIT ;  /* 0x0000000000007dc7 */ /* 0x000fe20008000000 */
[----:B------:R-:W-:Y:S01]  /*1640*/  CCTL.IVALL ;  /* 0x00000000ff00798f */ /* 0x000fe20002000000 */
[----:B------:R-:W-:Y:S05]  /*1650*/  BRA `(.L_x_21) ;  /* 0x0000000000047947 */ /* 0x000fea0003800000 */
.L_x_20:
[----:B------:R-:W-:Y:S06]  /*1660*/  BAR.SYNC.DEFER_BLOCKING 0x0 ;  /* 0x0000000000007b1d */ /* 0x000fec0000010000 */
.L_x_21:
[----:B------:R-:W-:Y:S05]  /*1670*/  BRA.U UP5, `(.L_x_22) ;  /* 0x0000001d059c7547 */ /* 0x000fea000b800000 */
[----:B------:R-:W2:Y:S01]  /*1680*/  LDCU UR7, c[0x0][0x390] ;  /* 0x00007200ff0777ac */ /* 0x000ea20008000800 */
[----:B------:R-:W-:Y:S01]  /*1690*/  PLOP3.LUT P1, PT, PT, PT, UP3, 0x80, 0x8 ;  /* 0x000000000008781c */ /* 0x000fe20003f2f038 */
[----:B------:R-:W-:Y:S01]  /*16a0*/  IMAD.MOV.U32 R2, RZ, RZ, RZ ;  /* 0x000000ffff027224 */ /* 0x000fe200078e00ff */
[----:B------:R-:W-:Y:S01]  /*16b0*/  ISETP.EQ.OR P2, PT, R3, RZ, P3 ;  /* 0x000000ff0300720c */ /* 0x000fe20001f42670 */
[----:B------:R-:W3:Y:S01]  /*16c0*/  LDCU UR6, c[0x0][0x5c0] ;  /* 0x0000b800ff0677ac */ /* 0x000ee20008000800 */
[----:B------:R-:W-:Y:S01]  /*16d0*/  PLOP3.LUT P1, PT, P1, PT, PT, 0x8, 0x80 ;  /* 0x000000000080781c */ /* 0x000fe20000f2e170 */
[----:B------:R-:W-:Y:S02]  /*16e0*/  UISETP.NE.AND UP0, UPT, UR18, URZ, UPT ;  /* 0x000000ff1200728c */ /* 0x000fe4000bf05270 */
[----:B------:R-:W-:Y:S02]  /*16f0*/  USHF.L.U32 UR8, UR20, 0x5, URZ ;  /* 0x0000000514087899 */ /* 0x000fe400080006ff */
[----:B------:R-:W-:Y:S01]  /*1700*/  USEL UR46, UR46, 0x2, UP0 ;  /* 0x000000022e2e7887 */ /* 0x000fe20008000000 */
[----:B------:R-:W4:Y:S01]  /*1710*/  LDCU UR55, c[0x0][0x370] ;  /* 0x00006e00ff3777ac */ /* 0x000f220008000800 */
[----:B--2---:R-:W-:Y:S01]  /*1720*/  UIADD3 UR5, UPT, UPT, UR7, 0x3f, URZ ;  /* 0x0000003f07057890 */ /* 0x004fe2000fffe0ff */
[----:B-1----:R-:W1:Y:S03]  /*1730*/  LDCU.64 UR48, c[0x0][0x348] ;  /* 0x00006900ff3077ac */ /* 0x002e660008000a00 */
[----:B------:R-:W-:-:S02]  /*1740*/  USHF.R.S32.HI UR4, URZ, 0x1f, UR5 ;  /* 0x0000001fff047899 */ /* 0x000fc40008011405 */
[----:B---3--:R-:W-:Y:S02]  /*1750*/  UIADD3 UR6, UPT, UPT, UR6, 0x3f, URZ ;  /* 0x0000003f06067890 */ /* 0x008fe4000fffe0ff */
[----:B------:R-:W-:Y:S02]  /*1760*/  ULEA.HI UR4, UR4, UR5, URZ, 0x6 ;  /* 0x0000000504047291 */ /* 0x000fe4000f8f30ff */
[----:B------:R-:W-:Y:S02]  /*1770*/  UIADD3 UR5, UPT, UPT, UR7, -0x1, URZ ;  /* 0xffffffff07057890 */ /* 0x000fe4000fffe0ff */
[----:B------:R-:W-:Y:S02]  /*1780*/  USHF.R.S32.HI UR57, URZ, 0x6, UR4 ;  /* 0x00000006ff397899 */ /* 0x000fe40008011404 */
[----:B------:R-:W-:Y:S02]  /*1790*/  UISETP.GE.U32.AND UP1, UPT, UR5, -0x7f, UPT ;  /* 0xffffff810500788c */ /* 0x000fe4000bf26070 */
[----:B------:R-:W-:-:S02]  /*17a0*/  UISETP.LT.U32.AND UP0, UPT, UR57, 0xa, UPT ;  /* 0x0000000a3900788c */ /* 0x000fc4000bf01070 */
[----:B------:R-:W-:Y:S02]  /*17b0*/  USHF.R.S32.HI UR4, URZ, 0x1f, UR6 ;  /* 0x0000001fff047899 */ /* 0x000fe40008011406 */
[----:B------:R-:W-:Y:S02]  /*17c0*/  USEL UR56, UR57, 0xa, UP0 ;  /* 0x0000000a39387887 */ /* 0x000fe40008000000 */
[----:B------:R-:W-:Y:S02]  /*17d0*/  ULEA.HI UR4, UR4, UR6, URZ, 0x6 ;  /* 0x0000000604047291 */ /* 0x000fe4000f8f30ff */
[----:B------:R-:W-:Y:S02]  /*17e0*/  UIADD3 UR38, UPT, UPT, UR56, -0x1, URZ ;  /* 0xffffffff38267890 */ /* 0x000fe4000fffe0ff */
[----:B------:R-:W-:Y:S02]  /*17f0*/  @UP1 UIADD3 UR38, UPT, UPT, UR56, URZ, URZ ;  /* 0x000000ff38261290 */ /* 0x000fe4000fffe0ff */
[----:B------:R-:W-:-:S02]  /*1800*/  USHF.L.U32 UR61, UR20, 0x7, URZ ;  /* 0x00000007143d7899 */ /* 0x000fc400080006ff */
[----:B------:R-:W-:Y:S01]  /*1810*/  UIADD3 UR60, UPT, UPT, UR7, 0x7e, URZ ;  /* 0x0000007e073c7890 */ /* 0x000fe2000fffe0ff */
[----:B------:R-:W2:Y:S01]  /*1820*/  LDCU UR54, c[0x0][0x374] ;  /* 0x00006e80ff3677ac */ /* 0x000ea20008000800 */
[----:B------:R-:W-:Y:S02]  /*1830*/  ULOP3.LUT UR59, UR8, 0x20, URZ, 0xc0, !UPT ;  /* 0x00000020083b7892 */ /* 0x000fe4000f8ec0ff */
[----:B------:R-:W-:Y:S02]  /*1840*/  USHF.R.S32.HI UR53, URZ, 0x6, UR4 ;  /* 0x00000006ff357899 */ /* 0x000fe40008011404 */
[----:B------:R-:W-:Y:S02]  /*1850*/  UIADD3 UR58, UPT, UPT, UR57, -UR56, URZ ;  /* 0x80000038393a7290 */ /* 0x000fe4000fffe0ff */
[----:B------:R-:W-:Y:S01]  /*1860*/  UIADD3 UR38, UPT, UPT, UR38, 0x1, URZ ;  /* 0x0000000126267890 */ /* 0x000fe2000fffe0ff */
[----:B------:R-:W-:Y:S01]  /*1870*/  UMOV UR26, 0x1 ;  /* 0x00000001001a7882 */ /* 0x000fe20000000000 */
[----:B-1--4-:R-:W-:-:S10]  /*1880*/  UMOV UR30, URZ ;  /* 0x000000ff001e7c82 */ /* 0x012fd40008000000 */
.L_x_40:
[----:B------:R-:W-:Y:S01]  /*1890*/  IMAD.U32 R4, RZ, RZ, UR53 ;  /* 0x00000035ff047e24 */ /* 0x000fe2000f8e00ff */
[----:B------:R-:W1:Y:S04]  /*18a0*/  LDCU UR52, c[0x0][0x5c4] ;  /* 0x0000b880ff3477ac */ /* 0x000e680008000800 */
[-C--:B------:R-:W-:Y:S01]  /*18b0*/  IABS R0, R4.reuse ;  /* 0x0000000400007213 */ /* 0x080fe20000000000 */
[----:B------:R-:W-:Y:S01]  /*18c0*/  UMOV UR27, 0x400 ;  /* 0x00000400001b7882 */ /* 0x000fe20000000000 */
[----:B------:R-:W-:Y:S01]  /*18d0*/  IABS R4, R4 ;  /* 0x0000000400047213 */ /* 0x000fe20000000000 */
[----:B------:R-:W-:Y:S01]  /*18e0*/  UMOV UR15, URZ ;  /* 0x000000ff000f7c82 */ /* 0x000fe20008000000 */
[----:B------:R-:W-:Y:S01]  /*18f0*/  R2UR UR6, R0 ;  /* 0x00000000000672ca */ /* 0x000fe200000e0000 */
[----:B-1----:R-:W-:-:S12]  /*1900*/  IMAD.U32 R3, RZ, RZ, UR52 ;  /* 0x00000034ff037e24 */ /* 0x002fd8000f8e00ff */
[----:B------:R-:W1:Y:S08]  /*1910*/  I2F.RP R6, UR6 ;  /* 0x0000000600067d06 */ /* 0x000e700008209400 */
[----:B-1----:R-:W1:Y:S02]  /*1920*/  MUFU.RCP R5, R6 ;  /* 0x0000000600057308 */ /* 0x002e640000001000 */
[----:B-1----:R-:W-:-:S06]  /*1930*/  VIADD R5, R5, 0xffffffe ;  /* 0x0ffffffe05057836 */ /* 0x002fcc0000000000 */
[----:B------:R-:W1:Y:S02]  /*1940*/  F2I.FTZ.U32.TRUNC.NTZ R0, R5 ;  /* 0x0000000500007305 */ /* 0x000e64000021f000 */
[----:B-1----:R-:W-:Y:S02]  /*1950*/  R2UR UR5, R0 ;  /* 0x00000000000572ca */ /* 0x002fe400000e0000 */
[----:B------:R-:W-:Y:S01]  /*1960*/  IABS R0, R3 ;  /* 0x0000000300007213 */ /* 0x000fe20000000000 */
[----:B------:R-:W-:-:S03]  /*1970*/  IMAD.U32 R3, RZ, RZ, UR23 ;  /* 0x00000017ff037e24 */ /* 0x000fc6000f8e00ff */
[----:B------:R-:W-:Y:S01]  /*1980*/  R2UR UR8, R0 ;  /* 0x00000000000872ca */ /* 0x000fe200000e0000 */
[----:B------:R-:W-:Y:S01]  /*1990*/  IMAD.MOV R0, RZ, RZ, -R4 ;  /* 0x000000ffff007224 */ /* 0x000fe200078e0a04 */
[----:B------:R-:W-:-:S04]  /*19a0*/  IABS R3, R3 ;  /* 0x0000000300037213 */ /* 0x000fc80000000000 */
[----:B------:R-:W-:Y:S01]  /*19b0*/  R2UR UR9, R3 ;  /* 0x00000000030972ca */ /* 0x000fe200000e0000 */
[----:B------:R-:W-:-:S04]  /*19c0*/  UIADD3 UR4, UPT, UPT, URZ, -UR5, URZ ;  /* 0x80000005ff047290 */ /* 0x000fc8000fffe0ff */
[----:B------:R-:W-:Y:S02]  /*19d0*/  UIMAD UR7, UR4, UR6, URZ ;  /* 0x00000006040772a4 */ /* 0x000fe4000f8e02ff */
[----:B------:R-:W1:Y:S01]  /*19e0*/  I2F.RP R3, UR8 ;  /* 0x0000000800037d06 */ /* 0x000e620008209400 */
[----:B------:R-:W-:Y:S02]  /*19f0*/  UMOV UR4, URZ ;  /* 0x000000ff00047c82 */ /* 0x000fe40008000000 */
[----:B------:R-:W-:Y:S02]  /*1a00*/  UIMAD.WIDE.U32 UR4, UR5, UR7, UR4 ;  /* 0x00000007050472a5 */ /* 0x000fe4000f8e0004 */
[----:B------:R-:W-:-:S05]  /*1a10*/  R2UR UR7, R0 ;  /* 0x00000000000772ca */ /* 0x000fca00000e0000 */
[----:B------:R-:W-:Y:S02]  /*1a20*/  UMOV UR4, UR5 ;  /* 0x0000000500047c82 */ /* 0x000fe40008000000 */
[----:B------:R-:W-:Y:S01]  /*1a30*/  UIMAD.WIDE.U32 UR4, UR4, UR9, URZ ;  /* 0x00000009040472a5 */ /* 0x000fe2000f8e00ff */
[----:B-1----:R-:W1:Y:S06]  /*1a40*/  MUFU.RCP R0, R3 ;  /* 0x0000000300007308 */ /* 0x002e6c0000001000 */
[----:B------:R-:W-:Y:S02]  /*1a50*/  UMOV UR4, UR5 ;  /* 0x0000000500047c82 */ /* 0x000fe40008000000 */
[----:B------:R-:W-:-:S04]  /*1a60*/  UIMAD UR5, UR4, UR7, UR9 ;  /* 0x00000007040572a4 */ /* 0x000fc8000f8e0209 */
[----:B------:R-:W-:Y:S01]  /*1a70*/  UISETP.GT.U32.AND UP0, UPT, UR6, UR5, UPT ;  /* 0x000000050600728c */ /* 0x000fe2000bf04070 */
[----:B-1----:R-:W-:Y:S02]  /*1a80*/  VIADD R0, R0, 0xffffffe ;  /* 0x0ffffffe00007836 */ /* 0x002fe40000000000 */
[----:B------:R-:W-:-:S08]  /*1a90*/  IMAD.U32 R3, RZ, RZ, UR26 ;  /* 0x0000001aff037e24 */ /* 0x000fd0000f8e00ff */
[----:B------:R-:W-:Y:S01]  /*1aa0*/  @!UP0 UIADD3 UR5, UPT, UPT, UR5, -UR6, URZ ;  /* 0x8000000605058290 */ /* 0x000fe2000fffe0ff */
[----:B------:R-:W1:Y:S01]  /*1ab0*/  F2I.FTZ.U32.TRUNC.NTZ R0, R0 ;  /* 0x0000000000007305 */ /* 0x000e62000021f000 */
[----:B------:R-:W-:Y:S01]  /*1ac0*/  @!UP0 UIADD3 UR4, UPT, UPT, UR4, 0x1, URZ ;  /* 0x0000000104048890 */ /* 0x000fe2000fffe0ff */
[----:B------:R-:W-:Y:S01]  /*1ad0*/  SHF.L.U32 R3, R3, 0x1f, RZ ;  /* 0x0000001f03037819 */ /* 0x000fe200000006ff */
[----:B------:R-:W-:Y:S01]  /*1ae0*/  UISETP.GE.U32.AND UP1, UPT, UR5, UR6, UPT ;  /* 0x000000060500728c */ /* 0x000fe2000bf26070 */
[----:B------:R-:W3:Y:S01]  /*1af0*/  S2UR UR6, SR_CgaCtaId ;  /* 0x00000000000679c3 */ /* 0x000ee20000008800 */
[----:B------:R-:W-:-:S04]  /*1b00*/  ULOP3.LUT UR5, UR23, UR53, URZ, 0x3c, !UPT ;  /* 0x0000003517057292 */ /* 0x000fc8000f8e3cff */
[----:B------:R-:W-:-:S05]  /*1b10*/  UISETP.GE.AND UP0, UPT, UR5, URZ, UPT ;  /* 0x000000ff0500728c */ /* 0x000fca000bf06270 */
[----:B------:R-:W-:Y:S01]  /*1b20*/  @UP1 UIADD3 UR4, UPT, UPT, UR4, 0x1, URZ ;  /* 0x0000000104041890 */ /* 0x000fe2000fffe0ff */
[----:B-1----:R-:W-:Y:S01]  /*1b30*/  R2UR UR7, R0 ;  /* 0x00000000000772ca */ /* 0x002fe200000e0000 */
[----:B------:R-:W-:-:S05]  /*1b40*/  UISETP.NE.AND UP1, UPT, UR53, URZ, UPT ;  /* 0x000000ff3500728c */ /* 0x000fca000bf25270 */
[----:B------:R-:W-:Y:S02]  /*1b50*/  UMOV UR5, UR4 ;  /* 0x0000000400057c82 */ /* 0x000fe40008000000 */
[----:B------:R-:W-:-:S04]  /*1b60*/  @!UP0 UIADD3 UR5, UPT, UPT, -UR5, URZ, URZ ;  /* 0x000000ff05058290 */ /* 0x000fc8000fffe1ff */
[----:B------:R-:W-:Y:S02]  /*1b70*/  @!UP1 ULOP3.LUT UR5, URZ, UR53, URZ, 0x33, !UPT ;  /* 0x00000035ff059292 */ /* 0x000fe4000f8e33ff */
[----:B---3--:R-:W-:Y:S02]  /*1b80*/  ULEA UR27, UR6, UR27, 0x18 ;  /* 0x0000001b061b7291 */ /* 0x008fe4000f8ec0ff */
[----:B------:R-:W-:Y:S02]  /*1b90*/  UIADD3 UR4, UPT, UPT, URZ, -UR7, URZ ;  /* 0x80000007ff047290 */ /* 0x000fe4000fffe0ff */
[----:B------:R-:W-:Y:S01]  /*1ba0*/  IMAD.U32 R0, RZ, RZ, UR5 ;  /* 0x00000005ff007e24 */ /* 0x000fe2000f8e00ff */
[----:B------:R-:W-:Y:S02]  /*1bb0*/  ULEA UR6, UR30, UR27, 0x3 ;  /* 0x0000001b1e067291 */ /* 0x000fe4000f8e18ff */
[----:B------:R-:W-:Y:S02]  /*1bc0*/  UIMAD UR4, UR4, UR8, URZ ;  /* 0x00000008040472a4 */ /* 0x000fe4000f8e02ff */
[----:B------:R-:W-:-:S04]  /*1bd0*/  IABS R0, R0 ;  /* 0x0000000000007213 */ /* 0x000fc80000000000 */
[----:B------:R-:W-:Y:S01]  /*1be0*/  R2UR UR9, R0 ;  /* 0x00000000000972ca */ /* 0x000fe200000e0000 */
[----:B------:R1:W3:Y:S01]  /*1bf0*/  SYNCS.PHASECHK.TRANS64.TRYWAIT P0, [UR6+0x50], R3 ;  /* 0x00005003ff0075a7 */ /* 0x0002e20008001106 */
[----:B------:R-:W-:Y:S02]  /*1c00*/  UMOV UR6, URZ ;  /* 0x000000ff00067c82 */ /* 0x000fe40008000000 */
[----:B------:R-:W-:-:S07]  /*1c10*/  UIMAD.WIDE.U32 UR6, UR7, UR4, UR6 ;  /* 0x00000004070672a5 */ /* 0x000fce000f8e0006 */
[----:B------:R-:W-:Y:S02]  /*1c20*/  UMOV UR6, UR7 ;  /* 0x0000000700067c82 */ /* 0x000fe40008000000 */
[----:B------:R-:W-:-:S07]  /*1c30*/  UIMAD.WIDE.U32 UR6, UR6, UR9, URZ ;  /* 0x00000009060672a5 */ /* 0x000fce000f8e00ff */
[----:B------:R-:W-:Y:S02]  /*1c40*/  UMOV UR4, UR7 ;  /* 0x0000000700047c82 */ /* 0x000fe40008000000 */
[----:B------:R-:W-:-:S04]  /*1c50*/  UIADD3 UR6, UPT, UPT, -UR4, URZ, URZ ;  /* 0x000000ff04067290 */ /* 0x000fc8000fffe1ff */
[----:B------:R-:W-:-:S04]  /*1c60*/  UIMAD UR6, UR8, UR6, UR9 ;  /* 0x00000006080672a4 */ /* 0x000fc8000f8e0209 */
[----:B------:R-:W-:-:S11]  /*1c70*/  UISETP.GT.U32.AND UP0, UPT, UR8, UR6, UPT ;  /* 0x000000060800728c */ /* 0x000fd6000bf04070 */
[----:B------:R-:W-:Y:S02]  /*1c80*/  @!UP0 UIADD3 UR6, UPT, UPT, UR6, -UR8, URZ ;  /* 0x8000000806068290 */ /* 0x000fe4000fffe0ff */
[----:B------:R-:W-:Y:S02]  /*1c90*/  @!UP0 UIADD3 UR4, UPT, UPT, UR4, 0x1, URZ ;  /* 0x0000000104048890 */ /* 0x000fe4000fffe0ff */
[----:B------:R-:W-:Y:S02]  /*1ca0*/  UISETP.GE.U32.AND UP1, UPT, UR6, UR8, UPT ;  /* 0x000000080600728c */ /* 0x000fe4000bf26070 */
[----:B------:R-:W-:-:S04]  /*1cb0*/  ULOP3.LUT UR6, UR5, UR52, URZ, 0x3c, !UPT ;  /* 0x0000003405067292 */ /* 0x000fc8000f8e3cff */
[----:B------:R-:W-:Y:S02]  /*1cc0*/  UISETP.GE.AND UP0, UPT, UR6, URZ, UPT ;  /* 0x000000ff0600728c */ /* 0x000fe4000bf06270 */
[----:B------:R-:W-:-:S03]  /*1cd0*/  ULEA.HI UR6, UR28, UR28, URZ, 0x1 ;  /* 0x0000001c1c067291 */ /* 0x000fc6000f8f08ff */
[----:B------:R-:W-:Y:S02]  /*1ce0*/  @UP1 UIADD3 UR4, UPT, UPT, UR4, 0x1, URZ ;  /* 0x0000000104041890 */ /* 0x000fe4000fffe0ff */
[----:B------:R-:W-:Y:S02]  /*1cf0*/  UISETP.NE.AND UP1, UPT, UR52, URZ, UPT ;  /* 0x000000ff3400728c */ /* 0x000fe4000bf25270 */
[----:B------:R-:W-:-:S03]  /*1d00*/  USHF.L.U32 UR6, UR6, 0x7, URZ ;  /* 0x0000000706067899 */ /* 0x000fc600080006ff */
[----:B------:R-:W-:Y:S01]  /*1d10*/  UMOV UR47, UR4 ;  /* 0x00000004002f7c82 */ /* 0x000fe20008000000 */
[----:B------:R-:W-:Y:S02]  /*1d20*/  UIADD3 UR4, UPT, UPT, -UR5, URZ, URZ ;  /* 0x000000ff05047290 */ /* 0x000fe4000fffe1ff */
[----:B------:R-:W-:Y:S02]  /*1d30*/  @!UP0 UIADD3 UR47, UPT, UPT, -UR47, URZ, URZ ;  /* 0x000000ff2f2f8290 */ /* 0x000fe4000fffe1ff */
[----:B------:R-:W-:Y:S02]  /*1d40*/  UISETP.GE.U32.AND UP0, UPT, UR60, 0x7f, UPT ;  /* 0x0000007f3c00788c */ /* 0x000fe4000bf06070 */
[----:B------:R-:W-:Y:S02]  /*1d50*/  @!UP1 ULOP3.LUT UR47, URZ, UR52, URZ, 0x33, !UPT ;  /* 0x00000034ff2f9292 */ /* 0x000fe4000f8e33ff */
[----:B------:R-:W-:Y:S02]  /*1d60*/  ULOP3.LUT UR34, UR6, 0xffffff00, URZ, 0xc0, !UPT ;  /* 0xffffff0006227892 */ /* 0x000fe4000f8ec0ff */
[----:B------:R-:W-:-:S02]  /*1d70*/  UIMAD UR4, UR53, UR4, UR23 ;  /* 0x00000004350472a4 */ /* 0x000fc4000f8e0217 */
[----:B------:R-:W-:Y:S02]  /*1d80*/  UIADD3 UR6, UPT, UPT, -UR47, URZ, URZ ;  /* 0x000000ff2f067290 */ /* 0x000fe4000fffe1ff */
[----:B------:R-:W-:Y:S02]  /*1d90*/  ULOP3.LUT UR34, UR34, 0x80, UR61, 0xf8, !UPT ;  /* 0x0000008022227892 */ /* 0x000fe4000f8ef83d */
[----:B------:R-:W-:Y:S02]  /*1da0*/  ULEA UR10, UR4, UR59, 0x6 ;  /* 0x0000003b040a7291 */ /* 0x000fe4000f8e30ff */
[----:B------:R-:W-:Y:S01]  /*1db0*/  UIMAD UR52, UR52, UR6, UR5 ;  /* 0x00000006343472a4 */ /* 0x000fe2000f8e0205 */
[----:B-1----:R-:W-:Y:S11]  /*1dc0*/  BRA.U !UP0, `(.L_x_23) ;  /* 0x00000005083c7547 */ /* 0x002ff6000b800000 */
[----:B------:R-:W1:Y:S01]  /*1dd0*/  LDCU.64 UR8, c[0x0][0x5b0] ;  /* 0x0000b600ff0877ac */ /* 0x000e620008000a00 */
[----:B------:R-:W1:Y:S01]  /*1de0*/  LDCU.64 UR36, c[0x0][0x5d8] ;  /* 0x0000bb00ff2477ac */ /* 0x000e620008000a00 */
[----:B------:R-:W4:Y:S01]  /*1df0*/  LDCU UR19, c[0x0][0x598] ;  /* 0x0000b300ff1377ac */ /* 0x000f220008000800 */
[----:B------:R-:W2:Y:S01]  /*1e00*/  LDCU UR18, c[0x0][0x58c] ;  /* 0x0000b180ff1277ac */ /* 0x000ea20008000800 */
[----:B------:R-:W2:Y:S01]  /*1e10*/  LDCU UR21, c[0x0][0x59c] ;  /* 0x0000b380ff1577ac */ /* 0x000ea20008000800 */
[----:B------:R-:W2:Y:S01]  /*1e20*/  LDCU UR20, c[0x0][0x5a0] ;  /* 0x0000b400ff1477ac */ /* 0x000ea20008000800 */
[----:B------:R-:W2:Y:S01]  /*1e30*/  LDCU.64 UR16, c[0x0][0x590] ;  /* 0x0000b200ff1077ac */ /* 0x000ea20008000a00 */
[----:B------:R-:W2:Y:S01]  /*1e40*/  LDCU.64 UR6, c[0x0][0x5b8] ;  /* 0x0000b700ff0677ac */ /* 0x000ea20008000a00 */
[----:B------:R-:W2:Y:S01]  /*1e50*/  LDCU.64 UR4, c[0x0][0x5d0] ;  /* 0x0000ba00ff0477ac */ /* 0x000ea20008000a00 */
[----:B-1----:R-:W-:Y:S02]  /*1e60*/  UIMAD UR36, UR52, UR8, UR36 ;  /* 0x00000008342472a4 */ /* 0x002fe4000f8e0224 */
[----:B------:R-:W-:-:S02]  /*1e70*/  UIMAD UR31, UR47, UR9, UR37 ;  /* 0x000000092f1f72a4 */ /* 0x000fc4000f8e0225 */
[----:B------:R-:W-:Y:S01]  /*1e80*/  UIADD3 UR42, UPT, UPT, UR34, 0x40, URZ ;  /* 0x00000040222a7890 */ /* 0x000fe2000fffe0ff */
[----:B------:R-:W-:Y:S01]  /*1e90*/  UMOV UR14, URZ ;  /* 0x000000ff000e7c82 */ /* 0x000fe20008000000 */
[----:B----4-:R-:W-:-:S10]  /*1ea0*/  UMOV UR22, UR30 ;  /* 0x0000001e00167c82 */ /* 0x010fd40008000000 */
.L_x_29:
[----:B------:R-:W-:Y:S01]  /*1eb0*/  @!P3 MOV R3, 0xa000 ;  /* 0x0000a0000003b802 */ /* 0x000fe20000000f00 */
[----:B------:R-:W-:Y:S01]  /*1ec0*/  ULEA UR11, UR22, UR27, 0x3 ;  /* 0x0000001b160b7291 */ /* 0x000fe2000f8e18ff */
[----:B---34-:R-:W-:Y:S11]  /*1ed0*/  @P0 BRA `(.L_x_24) ;  /* 0x0000000000100947 */ /* 0x018ff60003800000 */
[----:B------:R-:W-:Y:S04]  /*1ee0*/  MOV R0, UR26 ;  /* 0x0000001a00007c02 */ /* 0x000fe80008000f00 */
[----:B------:R-:W-:Y:S04]  /*1ef0*/  SHF.L.U32 R5, R0, 0x1f, RZ ;  /* 0x0000001f00057819 */ /* 0x000fe800000006ff */
[----:B------:R-:W1:Y:S02]  /*1f00*/  SYNCS.PHASECHK.TRANS64.TRYWAIT P0, [UR11+0x50], R5 ;  /* 0x00005005ff0075a7 */ /* 0x000e64000800110b */
[----:B-1----:R-:W-:Y:S05]  /*1f10*/  @!P0 BRA `(.L_x_25) ;  /* 0x0000007000908947 */ /* 0x002fea0003800000 */
.L_x_24:
[----:B------:R3:W-:Y:S01]  /*1f20*/  @!P3 SYNCS.ARRIVE.TRANS64 RZ, [UR11], R3 ;  /* 0x00000003ffffb9a7 */ /* 0x0007e2000800000b */
[----:B------:R-:W-:Y:S04]  /*1f30*/  ULOP3.LUT UR8, UR46, 0x2, URZ, 0xfc, !UPT ;  /* 0x000000022e087892 */ /* 0x000fe8000f8efcff */
[----:B------:R-:W-:Y:S09]  /*1f40*/  UISETP.NE.AND UP0, UPT, UR8, 0x2, UPT ;  /* 0x000000020800788c */ /* 0x000ff2000bf05270 */
[----:B------:R-:W-:Y:S05]  /*1f50*/  BRA.U UP0, `(.L_x_26) ;  /* 0x0000000100047547 */ /* 0x000fea000b800000 */
[----:B--2---:R-:W-:Y:S05]  /*1f60*/  BPT.TRAP 0x1 ;  /* 0x000000040000795c */ /* 0x004fea0000300000 */
.L_x_26:
[----:B------:R-:W-:Y:S04]  /*1f70*/  BSSY.RECONVERGENT B0, `(.L_x_27) ;  /* 0x0000003000007945 */ /* 0x000fe80003800200 */
[----:B------:R-:W-:Y:S05]  /*1f80*/  @P2 BRA `(.L_x_28) ;  /* 0x0000000000042947 */ /* 0x000fea0003800000 */
[----:B--2---:R-:W-:Y:S05]  /*1f90*/  BPT.TRAP 0x1 ;  /* 0x000000040000795c */ /* 0x004fea0000300000 */
.L_x_28:
[----:B--2---:R-:W-:Y:S05]  /*1fa0*/  BSYNC.RECONVERGENT B0 ;  /* 0x0000000000007941 */ /* 0x004fea0003800200 */
.L_x_27:
[----:B------:R-:W-:Y:S02]  /*1fb0*/  UIADD3 UR8, UPT, UPT, UR22, 0x1, URZ ;  /* 0x0000000116087890 */ /* 0x000fe4000fffe0ff */
[----:B------:R-:W-:Y:S02]  /*1fc0*/  USHF.L.U32 UR35, UR14, 0x6, URZ ;  /* 0x000000060e237899 */ /* 0x000fe400080006ff */
[----:B------:R-:W-:Y:S02]  /*1fd0*/  UISETP.NE.AND UP0, UPT, UR8, 0xa, UPT ;  /* 0x0000000a0800788c */ /* 0x000fe4000bf05270 */
[----:B------:R-:W-:Y:S02]  /*1fe0*/  UISETP.NE.AND UP2, UPT, UR18, 0x1, UPT ;  /* 0x000000011200788c */ /* 0x000fe4000bf45270 */
[----:B------:R-:W-:Y:S02]  /*1ff0*/  USEL UR9, URZ, 0x1, UP0 ;  /* 0x00000001ff097887 */ /* 0x000fe40008000000 */
[----:B------:R-:W-:Y:S02]  /*2000*/  USEL UR30, UR8, URZ, UP0 ;  /* 0x000000ff081e7287 */ /* 0x000fe40008000000 */
[----:B------:R-:W-:Y:S02]  /*2010*/  ULOP3.LUT UR26, UR26, UR9, URZ, 0x3c, !UPT ;  /* 0x000000091a1a7292 */ /* 0x000fe4000f8e3cff */
[----:B------:R-:W-:Y:S02]  /*2020*/  ULEA UR8, UR30, UR27, 0x3 ;  /* 0x0000001b1e087291 */ /* 0x000fe4000f8e18ff */
[----:B------:R-:W-:Y:S02]  /*2030*/  UIADD3 UR24, UP1, UPT, UR48, 0x80, URZ ;  /* 0x0000008030187890 */ /* 0x000fe4000ff3e0ff */
[----:B------:R-:W-:Y:S01]  /*2040*/  ULEA UR15, UR22, UR27, 0xe ;  /* 0x0000001b160f7291 */ /* 0x000fe2000f8e70ff */
[----:B-1----:R-:W-:Y:S01]  /*2050*/  MOV R0, UR26 ;  /* 0x0000001a00007c02 */ /* 0x002fe20008000f00 */
[----:B------:R-:W-:Y:S02]  /*2060*/  ULOP3.LUT UR33, UR11, 0xfefffff8, URZ, 0xc0, !UPT ;  /* 0xfefffff80b217892 */ /* 0x000fe4000f8ec0ff */
[----:B------:R-:W-:Y:S01]  /*2070*/  UIADD3.X UR25, UPT, UPT, URZ, UR49, URZ, UP1, !UPT ;  /* 0x00000031ff197290 */ /* 0x000fe20008ffe4ff */
[----:B---3--:R-:W-:Y:S01]  /*2080*/  SHF.L.U32 R3, R0, 0x1f, RZ ;  /* 0x0000001f00037819 */ /* 0x008fe200000006ff */
[----:B------:R-:W-:Y:S02]  /*2090*/  UIADD3 UR32, UPT, UPT, UR15, 0x6400, URZ ;  /* 0x000064000f207890 */ /* 0x000fe4000fffe0ff */
[----:B------:R-:W-:Y:S01]  /*20a0*/  UIADD3 UR40, UPT, UPT, UR15, 0x8400, URZ ;  /* 0x000084000f287890 */ /* 0x000fe2000fffe0ff */
[----:B------:R1:W4:Y:S01]  /*20b0*/  SYNCS.PHASECHK.TRANS64.TRYWAIT P0, [UR8+0x50], R3 ;  /* 0x00005003ff0075a7 */ /* 0x0003220008001108 */
[----:B------:R-:W-:Y:S02]  /*20c0*/  UIMAD.WIDE.U32 UR8, UR35, UR16, URZ ;  /* 0x00000010230872a5 */ /* 0x000fe4000f8e00ff */
[----:B------:R-:W-:Y:S02]  /*20d0*/  UIADD3 UR28, UP0, UPT, UR48, 0x180, URZ ;  /* 0x00000180301c7890 */ /* 0x000fe4000ff1e0ff */
[----:B------:R-:W-:Y:S02]  /*20e0*/  USHF.R.U32.HI UR9, URZ, UR17, UR9 ;  /* 0x00000011ff097299 */ /* 0x000fe40008011609 */
[----:B------:R-:W-:Y:S02]  /*20f0*/  ULEA UR22, UR22, UR27, 0xc ;  /* 0x0000001b16167291 */ /* 0x000fe4000f8e60ff */
[----:B------:R-:W-:Y:S02]  /*2100*/  USEL UR9, UR35, UR9, !UP2 ;  /* 0x0000000923097287 */ /* 0x000fe4000d000000 */
[----:B------:R-:W-:Y:S02]  /*2110*/  UISETP.NE.AND UP2, UPT, UR19, 0x1, UPT ;  /* 0x000000011300788c */ /* 0x000fe4000bf45270 */
[----:B------:R-:W-:Y:S02]  /*2120*/  UIMAD.WIDE.U32 UR12, UR9, UR21, URZ ;  /* 0x00000015090c72a5 */ /* 0x000fe4000f8e00ff */
[----:B------:R-:W-:Y:S02]  /*2130*/  UIADD3 UR11, UPT, UPT, -UR9, URZ, URZ ;  /* 0x000000ff090b7290 */ /* 0x000fe4000fffe1ff */
[----:B------:R-:W-:Y:S02]  /*2140*/  USHF.R.U32.HI UR13, URZ, UR20, UR13 ;  /* 0x00000014ff0d7299 */ /* 0x000fe4000801160d */
[----:B------:R-:W-:Y:S02]  /*2150*/  UIMAD UR11, UR18, UR11, UR35 ;  /* 0x0000000b120b72a4 */ /* 0x000fe4000f8e0223 */
[----:B------:R-:W-:Y:S02]  /*2160*/  USEL UR13, UR9, UR13, !UP2 ;  /* 0x0000000d090d7287 */ /* 0x000fe4000d000000 */
[----:B------:R-:W-:Y:S02]  /*2170*/  UPRMT UR23, UR36, 0x40, UR31 ;  /* 0x0000004024177896 */ /* 0x000fe4000800001f */
[----:B------:R-:W-:Y:S01]  /*2180*/  UIADD3 UR8, UPT, UPT, -UR13, URZ, URZ ;  /* 0x000000ff0d087290 */ /* 0x000fe2000fffe1ff */
[----:B------:R-:W-:Y:S01]  /*2190*/  UMOV UR44, 0x0 ;  /* 0x00000000002c7882 */ /* 0x000fe20000000000 */
[----:B------:R-:W-:Y:S01]  /*21a0*/  UMOV UR45, 0x10000000 ;  /* 0x10000000002d7882 */ /* 0x000fe20000000000 */
[----:B------:R-:W-:Y:S01]  /*21b0*/  UIMAD UR11, UR11, UR6, UR4 ;  /* 0x000000060b0b72a4 */ /* 0x000fe2000f8e0204 */
[----:B------:R-:W-:Y:S01]  /*21c0*/  UTMALDG.2D.2CTA [UR32], [UR24], desc[UR44] ;  /* 0x00002c20180075b4 */ /* 0x000fe20008209000 */
[----:B------:R-:W-:Y:S02]  /*21d0*/  UIMAD UR9, UR19, UR8, UR9 ;  /* 0x00000008130972a4 */ /* 0x000fe4000f8e0209 */
[----:B------:R-:W-:Y:S01]  /*21e0*/  UIADD3.X UR29, UPT, UPT, URZ, UR49, URZ, UP0, !UPT ;  /* 0x00000031ff1d7290 */ /* 0x000fe200087fe4ff */
[----:B------:R-:W-:Y:S01]  /*21f0*/  UMOV UR41, UR33 ;  /* 0x0000002100297c82 */ /* 0x000fe20008000000 */
[----:B------:R-:W-:Y:S01]  /*2200*/  UMOV UR43, UR35 ;  /* 0x00000023002b7c82 */ /* 0x000fe20008000000 */
[----:B------:R-:W-:Y:S01]  /*2210*/  UIADD3 UR8, UPT, UPT, UR22, 0x2e400, URZ ;  /* 0x0002e40016087890 */ /* 0x000fe2000fffe0ff */
[----:B------:R-:W-:Y:S01]  /*2220*/  UTMALDG.2D.2CTA [UR40], [UR24], desc[UR44] ;  /* 0x00002c28180075b4 */ /* 0x000fe20008209000 */
[----:B------:R-:W-:Y:S02]  /*2230*/  UIMAD UR12, UR9, UR7, UR5 ;  /* 0x00000007090c72a4 */ /* 0x000fe4000f8e0205 */
[----:B------:R-:W-:Y:S01]  /*2240*/  UPRMT UR15, UR23, 0x5410, URZ ;  /* 0x00005410170f7896 */ /* 0x000fe200080000ff */
[----:B------:R-:W-:Y:S01]  /*2250*/  UMOV UR9, UR33 ;  /* 0x0000002100097c82 */ /* 0x000fe20008000000 */
[----:B------:R-:W-:Y:S01]  /*2260*/  UIADD3 UR14, UPT, UPT, UR14, 0x1, URZ ;  /* 0x000000010e0e7890 */ /* 0x000fe2000fffe0ff */
[----:B------:R-:W-:Y:S03]  /*2270*/  UMOV UR22, UR30 ;  /* 0x0000001e00167c82 */ /* 0x000fe60008000000 */
[----:B------:R-:W-:Y:S03]  /*2280*/  UISETP.NE.AND UP0, UPT, UR14, UR38, UPT ;  /* 0x000000260e00728c */ /* 0x000fe6000bf05270 */
[----:B------:R2:W-:Y:S02]  /*2290*/  UTMALDG.4D.IM2COL.2CTA [UR8], [UR28], UR15, desc[UR44] ;  /* 0x00002c081c0073b4 */ /* 0x0005e4000825900f */
[----:B--2---:R-:W-:Y:S04]  /*22a0*/  UMOV UR15, UR38 ;  /* 0x00000026000f7c82 */ /* 0x004fe80008000000 */
[----:B-1----:R-:W-:Y:S05]  /*22b0*/  BRA.U UP0, `(.L_x_29) ;  /* 0xfffffff900fc7547 */ /* 0x002fea000b83ffff */
.L_x_23:
[----:B------:R-:W-:Y:S01]  /*22c0*/  ULEA UR4, UR30, UR27, 0x3 ;  /* 0x0000001b1e047291 */ /* 0x000fe2000f8e18ff */
[----:B------:R-:W-:Y:S01]  /*22d0*/  MOV R0, UR26 ;  /* 0x0000001a00007c02 */ /* 0x000fe20008000f00 */
[----:B------:R-:W-:Y:S01]  /*22e0*/  @!P1 SYNCS.ARRIVE.TRANS64.A1T0 RZ, [UR27+0xd8], RZ ;  /* 0x0000d8ffffff99a7 */ /* 0x000fe2000810001b */
[----:B------:R-:W-:Y:S02]  /*22f0*/  UISETP.GT.AND UP0, UPT, UR57, UR56, UPT ;  /* 0x000000383900728c */ /* 0x000fe4000bf04270 */
[----:B------:R-:W-:-:S04]  /*2300*/  SHF.L.U32 R0, R0, 0x1f, RZ ;  /* 0x0000001f00007819 */ /* 0x000fc800000006ff */
[----:B---34-:R1:W3:Y:S03]  /*2310*/  SYNCS.PHASECHK.TRANS64.TRYWAIT P0, [UR4+0x50], R0 ;  /* 0x00005000ff0075a7 */ /* 0x0182e60008001104 */
[----:B------:R-:W-:Y:S05]  /*2320*/  BRA.U !UP0, `(.L_x_30) ;  /* 0x00000005083c7547 */ /* 0x000fea000b800000 */
[----:B------:R-:W4:Y:S01]  /*2330*/  LDCU.64 UR8, c[0x0][0x5b0] ;  /* 0x0000b600ff0877ac */ /* 0x000f220008000a00 */
[----:B------:R-:W4:Y:S01]  /*2340*/  LDCU.64 UR36, c[0x0][0x5d8] ;  /* 0x0000bb00ff2477ac */ /* 0x000f220008000a00 */
[----:B------:R-:W1:Y:S01]  /*2350*/  LDCU UR18, c[0x0][0x598] ;  /* 0x0000b300ff1277ac */ /* 0x000e620008000800 */
[----:B------:R-:W1:Y:S01]  /*2360*/  LDCU UR14, c[0x0][0x58c] ;  /* 0x0000b180ff0e77ac */ /* 0x000e620008000800 */
[----:B------:R-:W1:Y:S01]  /*2370*/  LDCU UR20, c[0x0][0x59c] ;  /* 0x0000b380ff1477ac */ /* 0x000e620008000800 */
[----:B------:R-:W1:Y:S01]  /*2380*/  LDCU UR19, c[0x0][0x5a0] ;  /* 0x0000b400ff1377ac */ /* 0x000e620008000800 */
[----:B----4-:R-:W-:Y:S01]  /*2390*/  UIMAD UR31, UR47, UR9, UR37 ;  /* 0x000000092f1f72a4 */ /* 0x010fe2000f8e0225 */
[----:B------:R-:W4:Y:S01]  /*23a0*/  LDCU.64 UR16, c[0x0][0x590] ;  /* 0x0000b200ff1077ac */ /* 0x000f220008000a00 */
[----:B------:R-:W1:Y:S01]  /*23b0*/  LDCU.64 UR6, c[0x0][0x5b8] ;  /* 0x0000b700ff0677ac */ /* 0x000e620008000a00 */
[----:B------:R-:W1:Y:S01]  /*23c0*/  LDCU.64 UR4, c[0x0][0x5d0] ;  /* 0x0000ba00ff0477ac */ /* 0x000e620008000a00 */
[----:B------:R-:W-:-:S02]  /*23d0*/  UIMAD UR36, UR52, UR8, UR36 ;  /* 0x00000008342472a4 */ /* 0x000fc4000f8e0224 */
[----:B------:R-:W-:Y:S02]  /*23e0*/  UIADD3 UR37, UPT, UPT, UR58, UR15, URZ ;  /* 0x0000000f3a257290 */ /* 0x000fe4000fffe0ff */
[----:B------:R-:W-:Y:S01]  /*23f0*/  UIADD3 UR42, UPT, UPT, UR34, 0x40, URZ ;  /* 0x00000040222a7890 */ /* 0x000fe2000fffe0ff */
[----:B------:R-:W-:-:S11]  /*2400*/  UMOV UR11, UR30 ;  /* 0x0000001e000b7c82 */ /* 0x000fd60008000000 */
.L_x_36:
[----:B------:R-:W-:Y:S01]  /*2410*/  @!P3 MOV R3, 0xa000 ;  /* 0x0000a0000003b802 */ /* 0x000fe20000000f00 */
[----:B------:R-:W-:Y:S01]  /*2420*/  ULEA UR21, UR11, UR27, 0x3 ;  /* 0x0000001b0b157291 */ /* 0x000fe2000f8e18ff */
[----:B--23--:R-:W-:Y:S11]  /*2430*/  @P0 BRA `(.L_x_31) ;  /* 0x0000000000100947 */ /* 0x00cff60003800000 */
[----:B-1----:R-:W-:Y:S04]  /*2440*/  MOV R0, UR26 ;  /* 0x0000001a00007c02 */ /* 0x002fe80008000f00 */
[----:B------:R-:W-:Y:S04]  /*2450*/  SHF.L.U32 R5, R0, 0x1f, RZ ;  /* 0x0000001f00057819 */ /* 0x000fe800000006ff */
[----:B------:R-:W1:Y:S02]  /*2460*/  SYNCS.PHASECHK.TRANS64.TRYWAIT P0, [UR21+0x50], R5 ;  /* 0x00005005ff0075a7 */ /* 0x000e640008001115 */
[----:B-1----:R-:W-:Y:S05]  /*2470*/  @!P0 BRA `(.L_x_32) ;  /* 0x0000006c00508947 */ /* 0x002fea0003800000 */
.L_x_31:
[----:B------:R3:W-:Y:S01]  /*2480*/  @!P3 SYNCS.ARRIVE.TRANS64 RZ, [UR21], R3 ;  /* 0x00000003ffffb9a7 */ /* 0x0007e20008000015 */
[----:B------:R-:W-:Y:S04]  /*2490*/  ULOP3.LUT UR8, UR46, 0x2, URZ, 0xfc, !UPT ;  /* 0x000000022e087892 */ /* 0x000fe8000f8efcff */
[----:B------:R-:W-:Y:S09]  /*24a0*/  UISETP.NE.AND UP0, UPT, UR8, 0x2, UPT ;  /* 0x000000020800788c */ /* 0x000ff2000bf05270 */
[----:B------:R-:W-:Y:S05]  /*24b0*/  BRA.U UP0, `(.L_x_33) ;  /* 0x0000000100047547 */ /* 0x000fea000b800000 */
[----:B-12-4-:R-:W-:Y:S05]  /*24c0*/  BPT.TRAP 0x1 ;  /* 0x000000040000795c */ /* 0x016fea0000300000 */
.L_x_33:
[----:B------:R-:W-:Y:S04]  /*24d0*/  BSSY.RECONVERGENT B0, `(.L_x_34) ;  /* 0x0000003000007945 */ /* 0x000fe80003800200 */
[----:B------:R-:W-:Y:S05]  /*24e0*/  @P2 BRA `(.L_x_35) ;  /* 0x0000000000042947 */ /* 0x000fea0003800000 */
[----:B-12-4-:R-:W-:Y:S05]  /*24f0*/  BPT.TRAP 0x1 ;  /* 0x000000040000795c */ /* 0x016fea0000300000 */
.L_x_35:
[----:B-12-4-:R-:W-:Y:S05]  /*2500*/  BSYNC.RECONVERGENT B0 ;  /* 0x0000000000007941 */ /* 0x016fea0003800200 */
.L_x_34:
[----:B------:R-:W-:Y:S02]  /*2510*/  UIADD3 UR8, UPT, UPT, UR11, 0x1, URZ ;  /* 0x000000010b087890 */ /* 0x000fe4000fffe0ff */
[----:B------:R-:W-:Y:S02]  /*2520*/  USHF.L.U32 UR35, UR15, 0x6, URZ ;  /* 0x000000060f237899 */ /* 0x000fe400080006ff */
[----:B------:R-:W-:Y:S02]  /*2530*/  UISETP.NE.AND UP0, UPT, UR8, 0xa, UPT ;  /* 0x0000000a0800788c */ /* 0x000fe4000bf05270 */
[----:B------:R-:W-:Y:S02]  /*2540*/  UIADD3 UR22, UP1, UPT, UR48, 0x80, URZ ;  /* 0x0000008030167890 */ /* 0x000fe4000ff3e0ff */
[----:B------:R-:W-:Y:S02]  /*2550*/  USEL UR9, URZ, 0x1, UP0 ;  /* 0x00000001ff097887 */ /* 0x000fe40008000000 */
[----:B------:R-:W-:Y:S02]  /*2560*/  USEL UR30, UR8, URZ, UP0 ;  /* 0x000000ff081e7287 */ /* 0x000fe40008000000 */
[----:B------:R-:W-:Y:S02]  /*2570*/  ULOP3.LUT UR26, UR26, UR9, URZ, 0x3c, !UPT ;  /* 0x000000091a1a7292 */ /* 0x000fe4000f8e3cff */
[----:B------:R-:W-:Y:S02]  /*2580*/  ULEA UR8, UR30, UR27, 0x3 ;  /* 0x0000001b1e087291 */ /* 0x000fe4000f8e18ff */
[----:B------:R-:W-:Y:S02]  /*2590*/  UISETP.NE.AND UP0, UPT, UR14, 0x1, UPT ;  /* 0x000000010e00788c */ /* 0x000fe4000bf05270 */
[----:B------:R-:W-:Y:S01]  /*25a0*/  ULEA UR24, UR11, UR27, 0xe ;  /* 0x0000001b0b187291 */ /* 0x000fe2000f8e70ff */
[----:B------:R-:W-:Y:S01]  /*25b0*/  MOV R0, UR26 ;  /* 0x0000001a00007c02 */ /* 0x000fe20008000f00 */
[----:B------:R-:W-:Y:S02]  /*25c0*/  UISETP.NE.AND UP2, UPT, UR18, 0x1, UPT ;  /* 0x000000011200788c */ /* 0x000fe4000bf45270 */
[----:B------:R-:W-:Y:S01]  /*25d0*/  ULOP3.LUT UR33, UR21, 0xfefffff8, URZ, 0xc0, !UPT ;  /* 0xfefffff815217892 */ /* 0x000fe2000f8ec0ff */
[----:B---3--:R-:W-:Y:S01]  /*25e0*/  SHF.L.U32 R3, R0, 0x1f, RZ ;  /* 0x0000001f00037819 */ /* 0x008fe200000006ff */
[----:B------:R-:W-:Y:S02]  /*25f0*/  UIADD3.X UR23, UPT, UPT, URZ, UR49, URZ, UP1, !UPT ;  /* 0x00000031ff177290 */ /* 0x000fe40008ffe4ff */
[----:B------:R-:W-:Y:S01]  /*2600*/  UIADD3 UR32, UPT, UPT, UR24, 0x6400, URZ ;  /* 0x0000640018207890 */ /* 0x000fe2000fffe0ff */
[----:B------:R1:W2:Y:S01]  /*2610*/  SYNCS.PHASECHK.TRANS64.TRYWAIT P0, [UR8+0x50], R3 ;  /* 0x00005003ff0075a7 */ /* 0x0002a20008001108 */
[----:B------:R-:W-:Y:S02]  /*2620*/  UIMAD.WIDE.U32 UR8, UR35, UR16, URZ ;  /* 0x00000010230872a5 */ /* 0x000fe4000f8e00ff */
[----:B------:R-:W-:Y:S02]  /*2630*/  ULEA UR25, UR11, UR27, 0xc ;  /* 0x0000001b0b197291 */ /* 0x000fe4000f8e60ff */
[----:B------:R-:W-:Y:S02]  /*2640*/  USHF.R.U32.HI UR9, URZ, UR17, UR9 ;  /* 0x00000011ff097299 */ /* 0x000fe40008011609 */
[----:B------:R-:W-:Y:S02]  /*2650*/  UIADD3 UR40, UPT, UPT, UR24, 0x8400, URZ ;  /* 0x0000840018287890 */ /* 0x000fe4000fffe0ff */
[----:B------:R-:W-:Y:S02]  /*2660*/  USEL UR9, UR35, UR9, !UP0 ;  /* 0x0000000923097287 */ /* 0x000fe4000c000000 */
[----:B------:R-:W-:Y:S02]  /*2670*/  UIADD3 UR28, UP0, UPT, UR48, 0x180, URZ ;  /* 0x00000180301c7890 */ /* 0x000fe4000ff1e0ff */
[----:B------:R-:W-:Y:S02]  /*2680*/  UIMAD.WIDE.U32 UR12, UR9, UR20, URZ ;  /* 0x00000014090c72a5 */ /* 0x000fe4000f8e00ff */
[----:B------:R-:W-:Y:S02]  /*2690*/  UIADD3 UR11, UPT, UPT, -UR9, URZ, URZ ;  /* 0x000000ff090b7290 */ /* 0x000fe4000fffe1ff */
[----:B------:R-:W-:Y:S02]  /*26a0*/  UPRMT UR21, UR36, 0x40, UR31 ;  /* 0x0000004024157896 */ /* 0x000fe4000800001f */
[----:B------:R-:W-:Y:S02]  /*26b0*/  UIMAD UR11, UR14, UR11, UR35 ;  /* 0x0000000b0e0b72a4 */ /* 0x000fe4000f8e0223 */
[----:B------:R-:W-:Y:S02]  /*26c0*/  UIADD3.X UR29, UPT, UPT, URZ, UR49, URZ, UP0, !UPT ;  /* 0x00000031ff1d7290 */ /* 0x000fe400087fe4ff */
[----:B------:R-:W-:Y:S02]  /*26d0*/  UIMAD UR11, UR11, UR6, UR4 ;  /* 0x000000060b0b72a4 */ /* 0x000fe4000f8e0204 */
[----:B------:R-:W-:Y:S01]  /*26e0*/  UPRMT UR21, UR21, 0x5410, URZ ;  /* 0x0000541015157896 */ /* 0x000fe200080000ff */
[----:B------:R-:W-:Y:S01]  /*26f0*/  UMOV UR8, UR13 ;  /* 0x0000000d00087c82 */ /* 0x000fe20008000000 */
[----:B------:R-:W-:Y:S01]  /*2700*/  UMOV UR44, 0x0 ;  /* 0x00000000002c7882 */ /* 0x000fe20000000000 */
[----:B------:R-:W-:Y:S01]  /*2710*/  USHF.R.U32.HI UR8, URZ, UR19, UR8 ;  /* 0x00000013ff087299 */ /* 0x000fe20008011608 */
[----:B------:R-:W-:Y:S01]  /*2720*/  UMOV UR45, 0x10000000 ;  /* 0x10000000002d7882 */ /* 0x000fe20000000000 */
[----:B------:R-:W-:Y:S01]  /*2730*/  UMOV UR41, UR33 ;  /* 0x0000002100297c82 */ /* 0x000fe20008000000 */
[----:B------:R-:W-:Y:S01]  /*2740*/  UTMALDG.2D.2CTA [UR32], [UR22], desc[UR44] ;  /* 0x00002c20160075b4 */ /* 0x000fe20008209000 */
[----:B------:R-:W-:Y:S01]  /*2750*/  USEL UR13, UR9, UR8, !UP2 ;  /* 0x00000008090d7287 */ /* 0x000fe2000d000000 */
[----:B------:R-:W-:Y:S01]  /*2760*/  UMOV UR43, UR35 ;  /* 0x00000023002b7c82 */ /* 0x000fe20008000000 */
[----:B------:R-:W-:Y:S02]  /*2770*/  UIADD3 UR15, UPT, UPT, UR15, 0x1, URZ ;  /* 0x000000010f0f7890 */ /* 0x000fe4000fffe0ff */
[----:B------:R-:W-:Y:S01]  /*2780*/  UIADD3 UR8, UPT, UPT, -UR13, URZ, URZ ;  /* 0x000000ff0d087290 */ /* 0x000fe2000fffe1ff */
[----:B------:R-:W-:Y:S01]  /*2790*/  UTMALDG.2D.2CTA [UR40], [UR22], desc[UR44] ;  /* 0x00002c28160075b4 */ /* 0x000fe20008209000 */
[----:B------:R-:W-:Y:S02]  /*27a0*/  UISETP.NE.AND UP0, UPT, UR15, UR37, UPT ;  /* 0x000000250f00728c */ /* 0x000fe4000bf05270 */
[----:B------:R-:W-:Y:S02]  /*27b0*/  UIMAD UR9, UR18, UR8, UR9 ;  /* 0x00000008120972a4 */ /* 0x000fe4000f8e0209 */
[----:B------:R-:W-:Y:S02]  /*27c0*/  UIADD3 UR8, UPT, UPT, UR25, 0x2e400, URZ ;  /* 0x0002e40019087890 */ /* 0x000fe4000fffe0ff */
[----:B------:R-:W-:Y:S03]  /*27d0*/  UIMAD UR12, UR9, UR7, UR5 ;  /* 0x00000007090c72a4 */ /* 0x000fe6000f8e0205 */
[----:B------:R-:W-:Y:S06]  /*27e0*/  UMOV UR9, UR33 ;  /* 0x0000002100097c82 */ /* 0x000fec0008000000 */
[----:B------:R3:W-:Y:S02]  /*27f0*/  UTMALDG.4D.IM2COL.2CTA [UR8], [UR28], UR21, desc[UR44] ;  /* 0x00002c081c0073b4 */ /* 0x0007e40008259015 */
[----:B---3--:R-:W-:Y:S01]  /*2800*/  UMOV UR11, UR30 ;  /* 0x0000001e000b7c82 */ /* 0x008fe20008000000 */
[----:B-1----:R-:W-:Y:S05]  /*2810*/  BRA.U UP0, `(.L_x_36) ;  /* 0xfffffff900fc7547 */ /* 0x002fea000b83ffff */
.L_x_30:
[----:B------:R-:W-:Y:S01]  /*2820*/  SHF.L.U32 R3, R2, 0x1f, RZ ;  /* 0x0000001f02037819 */ /* 0x000fe200000006ff */
[----:B------:R-:W-:-:S03]  /*2830*/  NOP ;  /* 0x0000000000007918 */ /* 0x000fc60000000000 */
[----:B--23--:R-:W2:Y:S02]  /*2840*/  SYNCS.PHASECHK.TRANS64.TRYWAIT P0, [UR27+0xe0], R3 ;  /* 0x0000e003ff0075a7 */ /* 0x00cea4000800111b */
[----:B--2---:R-:W-:Y:S05]  /*2850*/  @!P0 BRA `(.L_x_37) ;  /* 0x0000006800708947 */ /* 0x004fea0003800000 */
.L_x_136:
[----:B------:R-:W2:Y:S01]  /*2860*/  LDS.128 R4, [UR27+0x120] ;  /* 0x0001201bff047984 */ /* 0x000ea20008000c00 */
[----:B------:R-:W-:Y:S02]  /*2870*/  UIADD3 UR4, UPT, UPT, UR27, 0xe8, URZ ;  /* 0x000000e81b047890 */ /* 0x000fe4000fffe0ff */
[----:B------:R-:W-:Y:S01]  /*2880*/  UISETP.GE.AND UP0, UPT, UR39, 0x1, UPT ;  /* 0x000000012700788c */ /* 0x000fe2000bf06270 */
[----:B------:R-:W-:Y:S01]  /*2890*/  @!PT LDS RZ, [RZ] ;  /* 0x00000000fffff984 */ /* 0x000fe20000000800 */
[----:B------:R-:W-:Y:S01]  /*28a0*/  @!PT LDS RZ, [RZ] ;  /* 0x00000000fffff984 */ /* 0x000fe20000000800 */
[----:B------:R-:W-:Y:S01]  /*28b0*/  @!PT LDS RZ, [RZ] ;  /* 0x00000000fffff984 */ /* 0x000fe20000000800 */
[----:B------:R-:W-:Y:S01]  /*28c0*/  @!PT LDS RZ, [RZ] ;  /* 0x00000000fffff984 */ /* 0x000fe20000000800 */
[----:B------:R3:W-:Y:S06]  /*28d0*/  MEMBAR.ALL.CTA ;  /* 0x0000000000007992 */ /* 0x0007ec0000008000 */
[----:B---3--:R-:W3:Y:S01]  /*28e0*/  FENCE.VIEW.ASYNC.S ;  /* 0x00000000000073c6 */ /* 0x008ee20000000000 */
[----:B------:R-:W-:-:S09]  /*28f0*/  UPRMT UR4, URZ, 0x654, UR4 ;  /* 0x00000654ff047896 */ /* 0x000fd20008000004 */
[----:B---3--:R-:W-:Y:S01]  /*2900*/  SYNCS.ARRIVE.TRANS64.RED.A1T0 RZ, [UR4], RZ ;  /* 0x000000ffffff79a7 */ /* 0x008fe20008100404 */
[----:B--2---:R-:W-:-:S13]  /*2910*/  LOP3.LUT P0, RZ, R6, 0x1, RZ, 0xc0, !PT ;  /* 0x0000000106ff7812 */ /* 0x004fda000780c0ff */
[----:B------:R-:W-:Y:S01]  /*2920*/  VOTEU.ANY UP1, P0 ;  /* 0x0000000000ff7886 */ /* 0x000fe20000020100 */
[----:B------:R-:W-:-:S13]  /*2930*/  PLOP3.LUT P0, PT, PT, PT, UP1, 0x80, 0x8 ;  /* 0x000000000008781c */ /* 0x000fda0003f0f018 */
[----:B-1----:R-:W-:Y:S02]  /*2940*/  @P0 MOV R0, R4 ;  /* 0x0000000400000202 */ /* 0x002fe40000000f00 */
[----:B------:R-:W-:Y:S02]  /*2950*/  @P0 LOP3.LUT R4, R5, 0xffff, RZ, 0xc0, !PT ;  /* 0x0000ffff05040812 */ /* 0x000fe400078ec0ff */
[----:B------:R-:W-:Y:S02]  /*2960*/  @P0 R2UR UR6, R0 ;  /* 0x00000000000602ca */ /* 0x000fe400000e0000 */
[----:B------:R-:W-:-:S11]  /*2970*/  @P0 R2UR UR5, R4 ;  /* 0x00000000040502ca */ /* 0x000fd600000e0000 */
[----:B------:R-:W-:Y:S02]  /*2980*/  @UP1 UMOV UR51, UR6 ;  /* 0x0000000600331c82 */ /* 0x000fe40008000000 */
[----:B------:R-:W-:Y:S01]  /*2990*/  @UP1 UMOV UR50, UR5 ;  /* 0x0000000500321c82 */ /* 0x000fe20008000000 */
[----:B------:R-:W-:Y:S05]  /*29a0*/  BRA.U !UP0, `(.L_x_38) ;  /* 0x0000000108d47547 */ /* 0x000fea000b800000 */
[----:B------:R-:W1:Y:S01]  /*29b0*/  LDCU.128 UR16, c[0x0][0xb10] ;  /* 0x00016200ff1077ac */ /* 0x000e620008000c00 */
[----:B------:R-:W2:Y:S01]  /*29c0*/  LDCU UR21, c[0x0][0xb20] ;  /* 0x00016400ff1577ac */ /* 0x000ea20008000800 */
[----:B------:R-:W3:Y:S01]  /*29d0*/  LDCU UR20, c[0x0][0xb0c] ;  /* 0x00016180ff1477ac */ /* 0x000ee20008000800 */
[----:B------:R-:W4:Y:S01]  /*29e0*/  LDCU.64 UR12, c[0x0][0xb28] ;  /* 0x00016500ff0c77ac */ /* 0x000f220008000a00 */
[----:B------:R-:W-:Y:S02]  /*29f0*/  UISETP.NE.AND UP3, UPT, UR39, 0x1, UPT ;  /* 0x000000012700788c */ /* 0x000fe4000bf65270 */
[----:B-1----:R-:W-:Y:S02]  /*2a00*/  UIMAD.WIDE.U32 UR4, UR54, UR19, URZ ;  /* 0x00000013360472a5 */ /* 0x002fe4000f8e00ff */
[----:B------:R-:W-:Y:S02]  /*2a10*/  UIMAD.WIDE.U32 UR6, UR55, UR16, URZ ;  /* 0x00000010370672a5 */ /* 0x000fe4000f8e00ff */
[----:B------:R-:W-:-:S02]  /*2a20*/  UISETP.NE.AND UP0, UPT, UR18, 0x1, UPT ;  /* 0x000000011200788c */ /* 0x000fc4000bf05270 */
[----:B------:R-:W-:Y:S01]  /*2a30*/  UIMAD.WIDE.U32 UR14, UR50, UR19, URZ ;  /* 0x00000013320e72a5 */ /* 0x000fe2000f8e00ff */
[----:B------:R-:W-:Y:S01]  /*2a40*/  UMOV UR4, UR5 ;  /* 0x0000000500047c82 */ /* 0x000fe20008000000 */
[----:B---3--:R-:W-:Y:S02]  /*2a50*/  UISETP.NE.AND UP2, UPT, UR20, 0x1, UPT ;  /* 0x000000011400788c */ /* 0x008fe4000bf45270 */
[----:B--2---:R-:W-:Y:S02]  /*2a60*/  USHF.R.U32.HI UR5, URZ, UR21, UR4 ;  /* 0x00000015ff057299 */ /* 0x004fe40008011604 */
[----:B------:R-:W-:Y:S01]  /*2a70*/  UIMAD.WIDE.U32 UR10, UR51, UR16, URZ ;  /* 0x00000010330a72a5 */ /* 0x000fe2000f8e00ff */
[----:B------:R-:W-:Y:S01]  /*2a80*/  UMOV UR4, UR7 ;  /* 0x0000000700047c82 */ /* 0x000fe20008000000 */
[----:B------:R-:W-:Y:S02]  /*2a90*/  USEL UR5, UR54, UR5, !UP0 ;  /* 0x0000000536057287 */ /* 0x000fe4000c000000 */
[----:B------:R-:W-:-:S02]  /*2aa0*/  USHF.R.U32.HI UR4, URZ, UR17, UR4 ;  /* 0x00000011ff047299 */ /* 0x000fc40008011604 */
[----:B----4-:R-:W-:Y:S02]  /*2ab0*/  UIMAD.WIDE.U32 UR8, UR5, UR12, URZ ;  /* 0x0000000c050872a5 */ /* 0x010fe4000f8e00ff */
[----:B------:R-:W-:Y:S01]  /*2ac0*/  USEL UR6, UR55, UR4, !UP2 ;  /* 0x0000000437067287 */ /* 0x000fe2000d000000 */
[----:B------:R-:W-:Y:S02]  /*2ad0*/  UMOV UR10, UR11 ;  /* 0x0000000b000a7c82 */ /* 0x000fe40008000000 */
[----:B------:R-:W-:Y:S01]  /*2ae0*/  UMOV UR4, UR15 ;  /* 0x0000000f00047c82 */ /* 0x000fe20008000000 */
[----:B------:R-:W-:Y:S01]  /*2af0*/  UIMAD.WIDE.U32 UR14, UR6, UR12, URZ ;  /* 0x0000000c060e72a5 */ /* 0x000fe2000f8e00ff */
[----:B------:R-:W-:Y:S01]  /*2b00*/  UMOV UR8, UR9 ;  /* 0x0000000900087c82 */ /* 0x000fe20008000000 */
[----:B------:R-:W-:Y:S02]  /*2b10*/  USHF.R.U32.HI UR4, URZ, UR21, UR4 ;  /* 0x00000015ff047299 */ /* 0x000fe40008011604 */
[----:B------:R-:W-:-:S03]  /*2b20*/  @UP3 USHF.R.U32.HI UR5, URZ, UR13, UR8 ;  /* 0x0000000dff053299 */ /* 0x000fc60008011608 */
[----:B------:R-:W-:Y:S01]  /*2b30*/  UMOV UR7, UR15 ;  /* 0x0000000f00077c82 */ /* 0x000fe20008000000 */
[----:B------:R-:W-:Y:S02]  /*2b40*/  USHF.R.U32.HI UR17, URZ, UR17, UR10 ;  /* 0x00000011ff117299 */ /* 0x000fe4000801160a */
[----:B------:R-:W-:Y:S02]  /*2b50*/  @UP3 USHF.R.U32.HI UR6, URZ, UR13, UR7 ;  /* 0x0000000dff063299 */ /* 0x000fe40008011607 */
[----:B------:R-:W-:Y:S02]  /*2b60*/  USEL UR4, UR50, UR4, !UP0 ;  /* 0x0000000432047287 */ /* 0x000fe4000c000000 */
[----:B------:R-:W-:Y:S02]  /*2b70*/  UIMAD UR7, UR39, UR5, URZ ;  /* 0x00000005270772a4 */ /* 0x000fe4000f8e02ff */
[----:B------:R-:W-:Y:S02]  /*2b80*/  USEL UR5, UR51, UR17, !UP2 ;  /* 0x0000001133057287 */ /* 0x000fe4000d000000 */
[----:B------:R-:W-:-:S02]  /*2b90*/  UIMAD UR10, UR39, UR6, URZ ;  /* 0x00000006270a72a4 */ /* 0x000fc4000f8e02ff */
[----:B------:R-:W-:Y:S02]  /*2ba0*/  UISETP.GE.AND UP0, UPT, UR4, UR7, UPT ;  /* 0x000000070400728c */ /* 0x000fe4000bf06270 */
[----:B------:R-:W-:Y:S02]  /*2bb0*/  UIMAD.WIDE.U32 UR8, UR4, UR12, URZ ;  /* 0x0000000c040872a5 */ /* 0x000fe4000f8e00ff */
[----:B------:R-:W-:Y:S02]  /*2bc0*/  UISETP.GE.OR UP0, UPT, UR5, UR10, UP0 ;  /* 0x0000000a0500728c */ /* 0x000fe40008706670 */
[----:B------:R-:W-:-:S03]  /*2bd0*/  UIMAD.WIDE.U32 UR10, UR5, UR12, URZ ;  /* 0x0000000c050a72a5 */ /* 0x000fc6000f8e00ff */
[----:B------:R-:W-:Y:S01]  /*2be0*/  UMOV UR7, UR9 ;  /* 0x0000000900077c82 */ /* 0x000fe20008000000 */
[----:B------:R-:W-:Y:S02]  /*2bf0*/  UIADD3 UR9, UPT, UPT, -UR4, URZ, URZ ;  /* 0x000000ff04097290 */ /* 0x000fe4000fffe1ff */
[----:B------:R-:W-:Y:S02]  /*2c00*/  USHF.R.U32.HI UR7, URZ, UR13, UR7 ;  /* 0x0000000dff077299 */ /* 0x000fe40008011607 */
[----:B------:R-:W-:Y:S02]  /*2c10*/  UIMAD UR10, UR18, UR9, UR50 ;  /* 0x00000009120a72a4 */ /* 0x000fe4000f8e0232 */
[----:B------:R-:W-:Y:S01]  /*2c20*/  USEL UR7, UR4, UR7, !UP3 ;  /* 0x0000000704077287 */ /* 0x000fe2000d800000 */
[----:B------:R-:W-:Y:S01]  /*2c30*/  @!UP0 UMOV UR8, UR11 ;  /* 0x0000000b00088c82 */ /* 0x000fe20008000000 */
[----:B------:R-:W-:Y:S02]  /*2c40*/  UIADD3 UR11, UPT, UPT, -UR5, URZ, URZ ;  /* 0x000000ff050b7290 */ /* 0x000fe4000fffe1ff */
[----:B------:R-:W-:-:S02]  /*2c50*/  @!UP0 USHF.R.U32.HI UR8, URZ, UR13, UR8 ;  /* 0x0000000dff088299 */ /* 0x000fc40008011608 */
[----:B------:R-:W-:Y:S02]  /*2c60*/  UIADD3 UR9, UPT, UPT, -UR7, URZ, URZ ;  /* 0x000000ff07097290 */ /* 0x000fe4000fffe1ff */
[----:B------:R-:W-:Y:S02]  /*2c70*/  @!UP0 USEL UR8, UR5, UR8, !UP3 ;  /* 0x0000000805088287 */ /* 0x000fe4000d800000 */
[----:B------:R-:W-:Y:S02]  /*2c80*/  UIMAD UR9, UR39, UR9, UR4 ;  /* 0x00000009270972a4 */ /* 0x000fe4000f8e0204 */
[----:B------:R-:W-:Y:S02]  /*2c90*/  @!UP0 UIADD3 UR7, UPT, UPT, UR7, -UR8, URZ ;  /* 0x8000000807078290 */ /* 0x000fe4000fffe0ff */
[----:B------:R-:W-:Y:S02]  /*2ca0*/  @!UP0 UIMAD UR8, UR9, UR6, UR8 ;  /* 0x00000006090882a4 */ /* 0x000fe4000f8e0208 */
[----:B------:R-:W-:-:S02]  /*2cb0*/  @!UP0 UIMAD UR4, UR39, UR7, UR5 ;  /* 0x00000007270482a4 */ /* 0x000fc4000f8e0205 */
[----:B------:R-:W-:Y:S02]  /*2cc0*/  UIMAD UR6, UR20, UR11, UR51 ;  /* 0x0000000b140672a4 */ /* 0x000fe4000f8e0233 */
[----:B------:R-:W-:Y:S01]  /*2cd0*/  UIMAD UR50, UR4, UR18, UR10 ;  /* 0x00000012043272a4 */ /* 0x000fe2000f8e020a */
[----:B------:R-:W-:Y:S02]  /*2ce0*/  @!UP0 UMOV UR5, UR8 ;  /* 0x0000000800058c82 */ /* 0x000fe40008000000 */
[----:B------:R-:W-:-:S12]  /*2cf0*/  UIMAD UR51, UR5, UR20, UR6 ;  /* 0x00000014053372a4 */ /* 0x000fd8000f8e0206 */
.L_x_38:
[----:B------:R-:W1:Y:S02]  /*2d00*/  LDCU UR4, c[0x0][0xb30] ;  /* 0x00016600ff0477ac */ /* 0x000e640008000800 */
[----:B-1----:R-:W-:-:S09]  /*2d10*/  UISETP.NE.AND UP0, UPT, UR4, 0x1, UPT ;  /* 0x000000010400788c */ /* 0x002fd2000bf05270 */
[----:B------:R-:W-:Y:S05]  /*2d20*/  BRA.U UP0, `(.L_x_39) ;  /* 0x0000000100447547 */ /* 0x000fea000b800000 */
[----:B------:R-:W1:Y:S01]  /*2d30*/  LDCU.128 UR8, c[0x0][0xb10] ;  /* 0x00016200ff0877ac */ /* 0x000e620008000c00 */
[----:B------:R-:W2:Y:S01]  /*2d40*/  LDCU UR12, c[0x0][0xb0c] ;  /* 0x00016180ff0c77ac */ /* 0x000ea20008000800 */
[----:B------:R-:W3:Y:S01]  /*2d50*/  LDCU UR13, c[0x0][0xb20] ;  /* 0x00016400ff0d77ac */ /* 0x000ee20008000800 */
[----:B-1----:R-:W-:Y:S02]  /*2d60*/  UIMAD.WIDE.U32 UR6, UR51, UR8, URZ ;  /* 0x00000008330672a5 */ /* 0x002fe4000f8e00ff */
[----:B------:R-:W-:Y:S02]  /*2d70*/  UIMAD.WIDE.U32 UR4, UR50, UR11, URZ ;  /* 0x0000000b320472a5 */ /* 0x000fe4000f8e00ff */
[----:B--2---:R-:W-:Y:S02]  /*2d80*/  UISETP.NE.AND UP2, UPT, UR12, 0x1, UPT ;  /* 0x000000010c00788c */ /* 0x004fe4000bf45270 */
[----:B------:R-:W-:Y:S01]  /*2d90*/  UISETP.NE.AND UP0, UPT, UR10, 0x1, UPT ;  /* 0x000000010a00788c */ /* 0x000fe2000bf05270 */
[----:B------:R-:W-:-:S02]  /*2da0*/  UMOV UR6, UR7 ;  /* 0x0000000700067c82 */ /* 0x000fc40008000000 */
[----:B------:R-:W-:Y:S01]  /*2db0*/  UMOV UR4, UR5 ;  /* 0x0000000500047c82 */ /* 0x000fe20008000000 */
[----:B------:R-:W-:Y:S02]  /*2dc0*/  USHF.R.U32.HI UR6, URZ, UR9, UR6 ;  /* 0x00000009ff067299 */ /* 0x000fe40008011606 */
[----:B---3--:R-:W-:Y:S02]  /*2dd0*/  USHF.R.U32.HI UR4, URZ, UR13, UR4 ;  /* 0x0000000dff047299 */ /* 0x008fe40008011604 */
[----:B------:R-:W-:Y:S02]  /*2de0*/  USEL UR5, UR51, UR6, !UP2 ;  /* 0x0000000633057287 */ /* 0x000fe4000d000000 */
[----:B------:R-:W-:-:S04]  /*2df0*/  USEL UR4, UR50, UR4, !UP0 ;  /* 0x0000000432047287 */ /* 0x000fc8000c000000 */
[----:B------:R-:W-:Y:S02]  /*2e00*/  UIADD3 UR6, UPT, UPT, UR5, -UR4, URZ ;  /* 0x8000000405067290 */ /* 0x000fe4000fffe0ff */
[----:B------:R-:W-:Y:S02]  /*2e10*/  UIADD3 UR4, UPT, UPT, -UR5, UR4, URZ ;  /* 0x0000000405047290 */ /* 0x000fe4000fffe1ff */
[----:B------:R-:W-:Y:S02]  /*2e20*/  UIMAD UR50, UR6, UR10, UR50 ;  /* 0x0000000a063272a4 */ /* 0x000fe4000f8e0232 */
[----:B------:R-:W-:-:S12]  /*2e30*/  UIMAD UR51, UR4, UR12, UR51 ;  /* 0x0000000c043372a4 */ /* 0x000fd8000f8e0233 */
.L_x_39:
[----:B------:R-:W-:Y:S02]  /*2e40*/  R2UR UR5, R96 ;  /* 0x00000000600572ca */ /* 0x000fe400000e0000 */
[----:B------:R-:W-:Y:S02]  /*2e50*/  R2UR UR4, R95 ;  /* 0x000000005f0472ca */ /* 0x000fe400000e0000 */
[----:B------:R-:W-:Y:S02]  /*2e60*/  PLOP3.LUT P1, PT, PT, PT, PT, 0x80, 0x8 ;  /* 0x000000000008781c */ /* 0x000fe40003f2f070 */
[----:B------:R-:W-:-:S07]  /*2e70*/  LOP3.LUT R2, R2, 0x1, RZ, 0x3c, !PT ;  /* 0x0000000102027812 */ /* 0x000fce00078e3cff */
[----:B------:R-:W-:Y:S02]  /*2e80*/  UIADD3 UR28, UPT, UPT, UR51, UR5, URZ ;  /* 0x00000005331c7290 */ /* 0x000fe4000fffe0ff */
[----:B------:R-:W-:Y:S01]  /*2e90*/  UIADD3 UR23, UPT, UPT, UR50, UR4, URZ ;  /* 0x0000000432177290 */ /* 0x000fe2000fffe0ff */
[----:B------:R-:W-:Y:S11]  /*2ea0*/  BRA.U UP1, `(.L_x_40) ;  /* 0xffffffe901787547 */ /* 0x000ff6000b83ffff */
[----:B------:R-:W-:Y:S01]  /*2eb0*/  UIADD3 UR27, UPT, UPT, UR27, 0x50, URZ ;  /* 0x000000501b1b7890 */ /* 0x000fe2000fffe0ff */
[----:B------:R-:W-:-:S03]  /*2ec0*/  MOV R3, UR26 ;  /* 0x0000001a00037c02 */ /* 0x000fc60008000f00 */
[----:B------:R-:W-:Y:S01]  /*2ed0*/  ULEA UR4, UR30, UR27, 0x3 ;  /* 0x0000001b1e047291 */ /* 0x000fe2000f8e18ff */
[----:B------:R-:W-:-:S08]  /*2ee0*/  SHF.L.U32 R3, R3, 0x1f, RZ ;  /* 0x0000001f03037819 */ /* 0x000fd000000006ff */
[----:B------:R-:W1:Y:S02]  /*2ef0*/  SYNCS.PHASECHK.TRANS64.TRYWAIT P0, [UR4], R3 ;  /* 0x00000003ff0075a7 */ /* 0x000e640008001104 */
[----:B-1----:R-:W-:Y:S05]  /*2f00*/  @!P0 BRA `(.L_x_41) ;  /* 0x0000006000dc8947 */ /* 0x002fea0003800000 */
.L_x_138:
[----:B------:R-:W-:-:S04]  /*2f10*/  UIADD3 UR4, UPT, UPT, UR30, 0x1, URZ ;  /* 0x000000011e047890 */ /* 0x000fc8000fffe0ff */
[----:B------:R-:W-:-:S04]  /*2f20*/  UISETP.NE.AND UP0, UPT, UR4, 0xa, UPT ;  /* 0x0000000a0400788c */ /* 0x000fc8000bf05270 */
[----:B------:R-:W-:Y:S02]  /*2f30*/  USEL UR5, URZ, 0x1, UP0 ;  /* 0x00000001ff057887 */ /* 0x000fe40008000000 */
[----:B------:R-:W-:Y:S02]  /*2f40*/  USEL UR4, UR4, URZ, UP0 ;  /* 0x000000ff04047287 */ /* 0x000fe40008000000 */
[----:B------:R-:W-:Y:S02]  /*2f50*/  ULOP3.LUT UR6, UR26, UR5, URZ, 0x3c, !UPT ;  /* 0x000000051a067292 */ /* 0x000fe4000f8e3cff */
[----:B------:R-:W-:-:S04]  /*2f60*/  ULEA UR5, UR4, UR27, 0x3 ;  /* 0x0000001b04057291 */ /* 0x000fc8000f8e18ff */
[----:B-1----:R-:W-:-:S04]  /*2f70*/  MOV R3, UR6 ;  /* 0x0000000600037c02 */ /* 0x002fc80008000f00 */
[----:B------:R-:W-:-:S04]  /*2f80*/  SHF.L.U32 R3, R3, 0x1f, RZ ;  /* 0x0000001f03037819 */ /* 0x000fc800000006ff */
[----:B------:R-:W1:Y:S02]  /*2f90*/  SYNCS.PHASECHK.TRANS64.TRYWAIT P0, [UR5], R3 ;  /* 0x00000003ff0075a7 */ /* 0x000e640008001105 */
[----:B-1----:R-:W-:Y:S05]  /*2fa0*/  @!P0 BRA `(.L_x_42) ;  /* 0x0000006000cc8947 */ /* 0x002fea0003800000 */
.L_x_140:
        /* <DEDUP_REMOVED lines=10> */
.L_x_142:
        /* <DEDUP_REMOVED lines=10> */
.L_x_144:
        /* <DEDUP_REMOVED lines=10> */
.L_x_146:
        /* <DEDUP_REMOVED lines=10> */
.L_x_148:
        /* <DEDUP_REMOVED lines=10> */
.L_x_150:
        /* <DEDUP_REMOVED lines=10> */
.L_x_152:
        /* <DEDUP_REMOVED lines=10> */
.L_x_154:
[----:B------:R-:W-:-:S04]  /*3410*/  UIADD3 UR4, UPT, UPT, UR4, 0x1, URZ ;  /* 0x0000000104047890 */ /* 0x000fc8000fffe0ff */
[----:B------:R-:W-:-:S04]  /*3420*/  UISETP.NE.AND UP0, UPT, UR4, 0xa, UPT ;  /* 0x0000000a0400788c */ /* 0x000fc8000bf05270 */
[----:B------:R-:W-:Y:S02]  /*3430*/  USEL UR5, URZ, 0x1, UP0 ;  /* 0x00000001ff057887 */ /* 0x000fe40008000000 */
[----:B------:R-:W-:Y:S02]  /*3440*/  USEL UR4, UR4, URZ, UP0 ;  /* 0x000000ff04047287 */ /* 0x000fe40008000000 */
[----:B------:R-:W-:Y:S02]  /*3450*/  ULOP3.LUT UR5, UR6, UR5, URZ, 0x3c, !UPT ;  /* 0x0000000506057292 */ /* 0x000fe4000f8e3cff */
[----:B------:R-:W-:-:S04]  /*3460*/  ULEA UR4, UR4, UR27, 0x3 ;  /* 0x0000001b04047291 */ /* 0x000fc8000f8e18ff */
[----:B------:R-:W-:Y:S02]  /*3470*/  IMAD.U32 R2, RZ, RZ, UR5 ;  /* 0x00000005ff027e24 */ /* 0x000fe4000f8e00ff */
[----:B-1----:R-:W-:-:S03]  /*3480*/  MOV R0, UR4 ;  /* 0x0000000400007c02 */ /* 0x002fc60008000f00 */
[----:B------:R-:W-:-:S07]  /*3490*/  SHF.L.U32 R3, R2, 0x1f, RZ ;  /* 0x0000001f02037819 */ /* 0x000fce00000006ff */
.L_x_50:
[----:B-1----:R1:W2:Y:S02]  /*34a0*/  SYNCS.PHASECHK.TRANS64.TRYWAIT P0, [R0+URZ], R3 ;  /* 0x00000003000075a7 */ /* 0x0022a400080011ff */
[----:B--2---:R-:W-:Y:S05]  /*34b0*/  @!P0 NANOSLEEP.SYNCS 0x989680 ;  /* 0x009896800000895d */ /* 0x004fea0003900000 */
[----:B------:R-:W2:Y:S02]  /*34c0*/  @!P0 SYNCS.PHASECHK.TRANS64 P0, [R0+URZ], R3 ;  /* 0x00000003000085a7 */ /* 0x000ea400080010ff */
[----:B--2---:R-:W-:Y:S05]  /*34d0*/  @P0 EXIT ;  /* 0x000000000000094d */ /* 0x004fea0003800000 */
[----:B------:R-:W-:Y:S05]  /*34e0*/  BRA `(.L_x_50) ;  /* 0xfffffffc00ec7947 */ /* 0x000fea000383ffff */
.L_x_22:
[----:B------:R-:W2:Y:S02]  /*34f0*/  S2UR UR4, SR_CgaCtaId ;  /* 0x00000000000479c3 */ /* 0x000ea40000008800 */
[----:B--2---:R-:W-:-:S04]  /*3500*/  UISETP.NE.AND UP0, UPT, UR4, URZ, UPT ;  /* 0x000000ff0400728c */ /* 0x004fc8000bf05270 */
[----:B------:R-:W-:-:S09]  /*3510*/  UISETP.NE.OR UP0, UPT, UR18, 0x1, UP0 ;  /* 0x000000011200788c */ /* 0x000fd20008705670 */
[----:B------:R-:W-:Y:S05]  /*3520*/  BRA.U UP0, `(.L_x_51) ;  /* 0x0000000100b47547 */ /* 0x000fea000b800000 */
[----:B------:R-:W2:Y:S01]  /*3530*/  S2UR UR5, SR_CgaCtaId ;  /* 0x00000000000579c3 */ /* 0x000ea20000008800 */
[----:B------:R-:W-:Y:S01]  /*3540*/  UMOV UR4, 0x400 ;  /* 0x0000040000047882 */ /* 0x000fe20000000000 */
[----:B------:R-:W-:Y:S01]  /*3550*/  HFMA2 R2, -RZ, RZ, 0, 5.9604644775390625e-08 ;  /* 0x00000001ff027431 */ /* 0x000fe200000001ff */
[----:B------:R-:W-:Y:S01]  /*3560*/  ISETP.GE.U32.AND P0, PT, R3, 0x2, PT ;  /* 0x000000020300780c */ /* 0x000fe20003f06070 */
[----:B------:R-:W-:Y:S01]  /*3570*/  IMAD.MOV.U32 R8, RZ, RZ, RZ ;  /* 0x000000ffff087224 */ /* 0x000fe200078e00ff */
[----:B--2---:R-:W-:-:S04]  /*3580*/  ULEA UR4, UR5, UR4, 0x18 ;  /* 0x0000000405047291 */ /* 0x004fc8000f8ec0ff */
[----:B------:R-:W-:Y:S02]  /*3590*/  UIADD3 UR5, UPT, UPT, UR4, 0xe8, URZ ;  /* 0x000000e804057890 */ /* 0x000fe4000fffe0ff */
[----:B------:R-:W-:Y:S02]  /*35a0*/  UIADD3 UR8, UPT, UPT, UR4, 0xe0, URZ ;  /* 0x000000e004087890 */ /* 0x000fe4000fffe0ff */
[----:B------:R-:W-:-:S12]  /*35b0*/  UPRMT UR5, URZ, 0x654, UR5 ;  /* 0x00000654ff057896 */ /* 0x000fd80008000005 */
.L_x_54:
[----:B------:R-:W-:Y:S01]  /*35c0*/  SHF.L.U32 R7, R2, 0x1f, RZ ;  /* 0x0000001f02077819 */ /* 0x000fe200000006ff */
[----:B------:R-:W-:Y:S02]  /*35d0*/  IMAD.U32 R4, RZ, RZ, UR8 ;  /* 0x00000008ff047e24 */ /* 0x000fe4000f8e00ff */
[----:B------:R-:W-:Y:S01]  /*35e0*/  @!P0 IMAD.MOV.U32 R5, RZ, RZ, 0x10 ;  /* 0x00000010ff058424 */ /* 0x000fe200078e00ff */
[----:B------:R-:W2:Y:S02]  /*35f0*/  SYNCS.PHASECHK.TRANS64.TRYWAIT P1, [UR4+0xe8], R7 ;  /* 0x0000e807ff0075a7 */ /* 0x000ea40008021104 */
[----:B------:R-:W-:-:S04]  /*3600*/  PRMT R9, R3, 0x654, R4 ;  /* 0x0000065403097816 */ /* 0x000fc80000000004 */
[----:B------:R-:W-:Y:S01]  /*3610*/  SEL R0, R9, R0, !P0 ;  /* 0x0000000009007207 */ /* 0x000fe20004000000 */
[----:B--2---:R-:W-:Y:S06]  /*3620*/  @!P1 BRA `(.L_x_52) ;  /* 0x0000005c00ec9947 */ /* 0x004fec0003800000 */
.L_x_156:
[----:B------:R-:W-:Y:S01]  /*3630*/  UIADD3 UR6, UPT, UPT, UR4, 0x120, URZ ;  /* 0x0000012004067890 */ /* 0x000fe2000fffe0ff */
[----:B------:R3:W-:Y:S01]  /*3640*/  @!P0 SYNCS.ARRIVE.TRANS64.RED RZ, [R0+URZ], R5 ;  /* 0x0000000500ff89a7 */ /* 0x0007e200080004ff */
[----:B------:R-:W-:Y:S01]  /*3650*/  UIADD3 UR7, UPT, UPT, UR4, 0xe0, URZ ;  /* 0x000000e004077890 */ /* 0x000fe2000fffe0ff */
[----:B------:R-:W-:-:S08]  /*3660*/  LOP3.LUT R2, R2, 0x1, RZ, 0x3c, !PT ;  /* 0x0000000102027812 */ /* 0x000fd000078e3cff */
[----:B------:R-:W-:Y:S06]  /*3670*/  UGETNEXTWORKID.BROADCAST [UR6], [UR7] ;  /* 0x00000000060073ca */ /* 0x000fec0008000100 */
[----:B---3--:R-:W-:-:S04]  /*3680*/  SHF.L.U32 R5, R8, 0x1f, RZ ;  /* 0x0000001f08057819 */ /* 0x008fc800000006ff */
[----:B------:R-:W3:Y:S02]  /*3690*/  SYNCS.PHASECHK.TRANS64.TRYWAIT P1, [UR4+0xe0], R5 ;  /* 0x0000e005ff0075a7 */ /* 0x000ee40008021104 */
[----:B---3--:R-:W-:Y:S05]  /*36a0*/  @!P1 BRA `(.L_x_53) ;  /* 0x0000005c00e49947 */ /* 0x008fea0003800000 */
.L_x_158:
[----:B--2---:R-:W2:Y:S01]  /*36b0*/  LDS.128 R4, [UR4+0x120] ;  /* 0x00012004ff047984 */ /* 0x004ea20008000c00 */
[----:B------:R-:W-:Y:S01]  /*36c0*/  LOP3.LUT R8, R8, 0x1, RZ, 0x3c, !PT ;  /* 0x0000000108087812 */ /* 0x000fe200078e3cff */
[----:B------:R-:W-:Y:S01]  /*36d0*/  @!PT LDS RZ, [RZ] ;  /* 0x00000000fffff984 */ /* 0x000fe20000000800 */
[----:B------:R-:W-:Y:S01]  /*36e0*/  @!PT LDS RZ, [RZ] ;  /* 0x00000000fffff984 */ /* 0x000fe20000000800 */
[----:B------:R-:W-:Y:S01]  /*36f0*/  @!PT LDS RZ, [RZ] ;  /* 0x00000000fffff984 */ /* 0x000fe20000000800 */
[----:B------:R-:W-:Y:S01]  /*3700*/  @!PT LDS RZ, [RZ] ;  /* 0x00000000fffff984 */ /* 0x000fe20000000800 */
[----:B------:R3:W-:Y:S06]  /*3710*/  MEMBAR.ALL.CTA ;  /* 0x0000000000007992 */ /* 0x0007ec0000008000 */
[----:B---3--:R-:W3:Y:S02]  /*3720*/  FENCE.VIEW.ASYNC.S ;  /* 0x00000000000073c6 */ /* 0x008ee40000000000 */
[----:B---3--:R-:W-:Y:S01]  /*3730*/  SYNCS.ARRIVE.TRANS64.RED.A1T0 RZ, [UR5], RZ ;  /* 0x000000ffffff79a7 */ /* 0x008fe20008100405 */
[----:B--2---:R-:W-:-:S13]  /*3740*/  LOP3.LUT P1, RZ, R6, 0x1, RZ, 0xc0, !PT ;  /* 0x0000000106ff7812 */ /* 0x004fda000782c0ff */
[----:B------:R-:W-:Y:S05]  /*3750*/  @P1 BRA `(.L_x_54) ;  /* 0xfffffffc00981947 */ /* 0x000fea000383ffff */
[----:B------:R-:W-:-:S04]  /*3760*/  SHF.L.U32 R0, R2, 0x1f, RZ ;  /* 0x0000001f02007819 */ /* 0x000fc800000006ff */
[----:B------:R-:W2:Y:S02]  /*3770*/  SYNCS.PHASECHK.TRANS64 P0, [UR4+0xe8], R0 ;  /* 0x0000e800ff0075a7 */ /* 0x000ea40008001004 */
[----:B-12---:R-:W-:Y:S05]  /*3780*/  @P0 EXIT ;  /* 0x000000000000094d */ /* 0x006fea0003800000 */
[----:B------:R-:W-:-:S07]  /*3790*/  MOV R0, UR4 ;  /* 0x0000000400007c02 */ /* 0x000fce0008000f00 */
.L_x_55:
[----:B-1----:R-:W-:-:S04]  /*37a0*/  SHF.L.U32 R3, R2, 0x1f, RZ ;  /* 0x0000001f02037819 */ /* 0x002fc800000006ff */
[----:B------:R1:W2:Y:S03]  /*37b0*/  SYNCS.PHASECHK.TRANS64.TRYWAIT P0, [R0+URZ+0xe8], R3 ;  /* 0x0000e803000075a7 */ /* 0x0002a600080011ff */
[----:B--2---:R-:W-:Y:S05]  /*37c0*/  @!P0 NANOSLEEP.SYNCS 0x989680 ;  /* 0x009896800000895d */ /* 0x004fea0003900000 */
[----:B------:R-:W2:Y:S02]  /*37d0*/  @!P0 SYNCS.PHASECHK.TRANS64 P0, [R0+URZ+0xe8], R3 ;  /* 0x0000e803000085a7 */ /* 0x000ea400080010ff */
[----:B--2---:R-:W-:Y:S05]  /*37e0*/  @P0 EXIT ;  /* 0x000000000000094d */ /* 0x004fea0003800000 */
[----:B------:R-:W-:Y:S05]  /*37f0*/  BRA `(.L_x_55) ;  /* 0xfffffffc00e87947 */ /* 0x000fea000383ffff */
.L_x_51:
[----:B------:R-:W-:Y:S05]  /*3800*/  BRA.U UP4, `(.L_x_56) ;  /* 0x0000001104a07547 */ /* 0x000fea000b800000 */
[----:B------:R-:W2:Y:S01]  /*3810*/  S2UR UR4, SR_CgaCtaId ;  /* 0x00000000000479c3 */ /* 0x000ea20000008800 */
[----:B------:R-:W-:Y:S01]  /*3820*/  UMOV UR5, 0x40 ;  /* 0x0000004000057882 */ /* 0x000fe20000000000 */
[----:B------:R-:W-:Y:S01]  /*3830*/  NOP ;  /* 0x0000000000007918 */ /* 0x000fe20000000000 */
[----:B------:R-:W-:Y:S01]  /*3840*/  UMOV UR6, 0x400 ;  /* 0x0000040000067882 */ /* 0x000fe20000000000 */
[----:B--2---:R-:W-:Y:S02]  /*3850*/  ULEA UR5, UR4, UR5, 0x18 ;  /* 0x0000000504057291 */ /* 0x004fe4000f8ec0ff */
[----:B------:R-:W-:-:S07]  /*3860*/  ULEA UR6, UR4, UR6, 0x18 ;  /* 0x0000000604067291 */ /* 0x000fce000f8ec0ff */
[----:B------:R-:W2:Y:S02]  /*3870*/  LDS.U8 R3, [UR5+0x1c] ;  /* 0x00001c05ff037984 */ /* 0x000ea40008000000 */
[----:B--2---:R-:W-:-:S13]  /*3880*/  ISETP.NE.AND P0, PT, R3, RZ, PT ;  /* 0x000000ff0300720c */ /* 0x004fda0003f05270 */
[----:B------:R-:W-:Y:S05]  /*3890*/  @P0 BRA `(.L_x_57) ;  /* 0x0000000400080947 */ /* 0x000fea0003800000 */
[----:B------:R-:W-:Y:S02]  /*38a0*/  UISETP.NE.U32.AND UP1, UPT, UR41, 0x1, UPT ;  /* 0x000000012900788c */ /* 0x000fe4000bf25070 */
[----:B------:R-:W-:-:S07]  /*38b0*/  UIADD3 UR7, UPT, UPT, UR5, 0x8, URZ ;  /* 0x0000000805077890 */ /* 0x000fce000fffe0ff */
[----:B------:R-:W-:Y:S05]  /*38c0*/  BRA.U !UP1, `(.L_x_58) ;  /* 0x00000001099c7547 */ /* 0x000fea000b800000 */
[----:B------:R-:W-:Y:S01]  /*38d0*/  ELECT P0, URZ, PT ;  /* 0x0000000000ff782f */ /* 0x000fe20003800000 */
[----:B------:R-:W-:-:S12]  /*38e0*/  BSSY B0, `(.L_x_58) ;  /* 0x0000025000007945 */ /* 0x000fd80003800000 */
[----:B------:R-:W-:Y:S05]  /*38f0*/  @!P0 BRA `(.L_x_59) ;  /* 0x00000000008c8947 */ /* 0x000fea0003800000 */
[----:B------:R-:W-:-:S05]  /*3900*/  UMOV UR4, 0x10 ;  /* 0x0000001000047882 */ /* 0x000fca0000000000 */
[----:B------:R-:W-:Y:S04]  /*3910*/  DEPBAR.LE SB2, 0x36 ;  /* 0x0000ad800000791a */ /* 0x000fe80000000000 */
[----:B------:R-:W2:Y:S02]  /*3920*/  UTCATOMSWS.2CTA.FIND_AND_SET.ALIGN UP0, UR4, UR4 ;  /* 0x00000004000475e3 */ /* 0x000ea40008200800 */
[----:B--2---:R-:W-:Y:S01]  /*3930*/  MOV R10, UR4 ;  /* 0x00000004000a7c02 */ /* 0x004fe20008000f00 */
[----:B------:R-:W-:Y:S06]  /*3940*/  BRA.U UP0, `(.L_x_60) ;  /* 0x0000000100187547 */ /* 0x000fec000b800000 */
.L_x_61:
[----:B------:R-:W-:Y:S05]  /*3950*/  NANOSLEEP 0x64 ;  /* 0x000000640000795d */ /* 0x000fea0003800000 */
[----:B------:R-:W-:-:S05]  /*3960*/  UMOV UR4, 0x10 ;  /* 0x0000001000047882 */ /* 0x000fca0000000000 */
[----:B------:R-:W-:Y:S04]  /*3970*/  DEPBAR.LE SB2, 0x36 ;  /* 0x0000ad800000791a */ /* 0x000fe80000000000 */
[----:B------:R-:W2:Y:S02]  /*3980*/  UTCATOMSWS.2CTA.FIND_AND_SET.ALIGN UP0, UR4, UR4 ;  /* 0x00000004000475e3 */ /* 0x000ea40008200800 */
[----:B--2---:R-:W-:Y:S01]  /*3990*/  MOV R10, UR4 ;  /* 0x00000004000a7c02 */ /* 0x004fe20008000f00 */
[----:B------:R-:W-:Y:S05]  /*39a0*/  BRA.U !UP0, `(.L_x_61) ;  /* 0xfffffffd08e87547 */ /* 0x000fea000b83ffff */
.L_x_60:
[----:B------:R-:W2:Y:S01]  /*39b0*/  LDS R6, [UR5+0x10] ;  /* 0x00001005ff067984 */ /* 0x000ea20008000800 */
[----:B------:R-:W-:Y:S01]  /*39c0*/  IMAD.U32 R3, RZ, RZ, UR6 ;  /* 0x00000006ff037e24 */ /* 0x000fe2000f8e00ff */
[----:B------:R-:W-:-:S03]  /*39d0*/  MOV R4, UR40 ;  /* 0x0000002800047c02 */ /* 0x000fc60008000f00 */
[----:B------:R-:W-:Y:S01]  /*39e0*/  VIADD R3, R3, 0x130 ;  /* 0x0000013003037836 */ /* 0x000fe20000000000 */
[----:B--2---:R-:W-:-:S04]  /*39f0*/  SHF.L.U32 R6, R6, 0x1f, RZ ;  /* 0x0000001f06067819 */ /* 0x004fc800000006ff */
[----:B------:R-:W2:Y:S02]  /*3a00*/  SYNCS.PHASECHK.TRANS64.TRYWAIT P0, [UR5+0x8], R6 ;  /* 0x00000806ff0075a7 */ /* 0x000ea40008001105 */
[----:B--2---:R-:W-:Y:S05]  /*3a10*/  @P0 BRA `(.L_x_62) ;  /* 0x0000000000080947 */ /* 0x004fea0003800000 */
[----:B------:R-:W2:Y:S02]  /*3a20*/  SYNCS.PHASECHK.TRANS64.TRYWAIT P0, [UR5+0x8], R6 ;  /* 0x00000806ff0075a7 */ /* 0x000ea40008001105 */
[----:B--2---:R-:W-:Y:S05]  /*3a30*/  @!P0 BRA `(.L_x_63) ;  /* 0x0000005c00188947 */ /* 0x004fea0003800000 */
.L_x_62:
[----:B------:R-:W-:Y:S01]  /*3a40*/  PRMT R4, R4, 0x654, R3 ;  /* 0x0000065404047816 */ /* 0x000fe20000000003 */
[----:B------:R-:W-:Y:S01]  /*3a50*/  HFMA2 R3, -RZ, RZ, 0, 5.9604644775390625e-08 ;  /* 0x00000001ff037431 */ /* 0x000fe200000001ff */
[----:B------:R-:W-:Y:S01]  /*3a60*/  UPRMT UR4, UR40, 0x654, UR7 ;  /* 0x0000065428047896 */ /* 0x000fe20008000007 */
[----:B------:R-:W-:Y:S02]  /*3a70*/  IMAD.MOV.U32 R7, RZ, RZ, 0xffff ;  /* 0x0000ffffff077424 */ /* 0x000fe400078e00ff */
[----:B--2---:R-:W-:Y:S02]  /*3a80*/  IMAD.MOV.U32 R6, RZ, RZ, 0x4 ;  /* 0x00000004ff067424 */ /* 0x004fe400078e00ff */
[----:B------:R-:W-:Y:S01]  /*3a90*/  IMAD.SHL.U32 R9, R10, 0x20, RZ ;  /* 0x000000200a097824 */ /* 0x000fe200078e00ff */
[----:B------:R-:W-:Y:S02]  /*3aa0*/  MOV R5, UR4 ;  /* 0x0000000400057c02 */ /* 0x000fe40008000f00 */
[-C--:B------:R-:W-:Y:S01]  /*3ab0*/  SHF.L.U32 R8, R7, R10.reuse, RZ ;  /* 0x0000000a07087219 */ /* 0x080fe200000006ff */
[----:B------:R2:W-:Y:S01]  /*3ac0*/  SYNCS.ARRIVE.TRANS64.RED RZ, [UR4], R6 ;  /* 0x00000006ffff79a7 */ /* 0x0005e20008000404 */
[----:B------:R-:W-:Y:S01]  /*3ad0*/  SHF.L.U32 R7, R3, R10, RZ ;  /* 0x0000000a03077219 */ /* 0x000fe200000006ff */
[----:B------:R2:W-:Y:S04]  /*3ae0*/  STS [UR6+0x130], R9 ;  /* 0x00013009ff007988 */ /* 0x0005e80008000806 */
[----:B------:R2:W-:Y:S04]  /*3af0*/  STAS [R4.64], R10 ;  /* 0x0000000a04007dbd */ /* 0x0005e8000c0008ff */
[----:B------:R2:W-:Y:S04]  /*3b00*/  ATOMS.OR RZ, [UR5+0x14], R8 ;  /* 0x00001408ffff798c */ /* 0x0005e8000b000005 */
[----:B------:R2:W-:Y:S04]  /*3b10*/  ATOMS.OR RZ, [UR5+0x18], R7 ;  /* 0x00001807ffff798c */ /* 0x0005e8000b000005 */
[----:B------:R2:W-:Y:S02]  /*3b20*/  ATOMS.XOR RZ, [UR5+0x10], R3 ;  /* 0x00001003ffff798c */ /* 0x0005e4000b800005 */
.L_x_59:
[----:B-1----:R-:W-:Y:S05]  /*3b30*/  BSYNC B0 ;  /* 0x0000000000007941 */ /* 0x002fea0003800000 */
.L_x_58:
[----:B------:R-:W-:Y:S05]  /*3b40*/  BRA.U UP1, `(.L_x_64) ;  /* 0x00000001016c7547 */ /* 0x000fea000b800000 */
[----:B------:R-:W-:-:S03]  /*3b50*/  UMOV UR4, 0xffffffff ;  /* 0xffffffff00047882 */ /* 0x000fc60000000000 */
[----:B------:R-:W-:Y:S05]  /*3b60*/  BRA.DIV UR4, `(.L_x_65) ;  /* 0x0000005a04e47947 */ /* 0x000fea000b800000 */
[----:B------:R-:W-:-:S13]  /*3b70*/  ELECT P6, URZ, PT ;  /* 0x0000000000ff782f */ /* 0x000fda00038c0000 */
.L_x_161:
[----:B------:R-:W-:Y:S05]  /*3b80*/  @!P6 BRA `(.L_x_64) ;  /* 0x00000000005ce947 */ /* 0x000fea0003800000 */
[----:B--2---:R-:W2:Y:S02]  /*3b90*/  LDS R4, [UR5+0x10] ;  /* 0x00001005ff047984 */ /* 0x004ea40008000800 */
[----:B--2---:R-:W-:-:S04]  /*3ba0*/  SHF.L.U32 R4, R4, 0x1f, RZ ;  /* 0x0000001f04047819 */ /* 0x004fc800000006ff */
[----:B------:R-:W2:Y:S02]  /*3bb0*/  SYNCS.PHASECHK.TRANS64.TRYWAIT P0, [UR5+0x8], R4 ;  /* 0x00000804ff0075a7 */ /* 0x000ea40008001105 */
[----:B--2---:R-:W-:Y:S05]  /*3bc0*/  @P0 BRA `(.L_x_66) ;  /* 0x0000000000080947 */ /* 0x004fea0003800000 */
[----:B------:R-:W2:Y:S02]  /*3bd0*/  SYNCS.PHASECHK.TRANS64.TRYWAIT P0, [UR5+0x8], R4 ;  /* 0x00000804ff0075a7 */ /* 0x000ea40008001105 */
[----:B--2---:R-:W-:Y:S05]  /*3be0*/  @!P0 BRA `(.L_x_67) ;  /* 0x0000005800e48947 */ /* 0x004fea0003800000 */
.L_x_66:
[----:B------:R-:W3:Y:S01]  /*3bf0*/  LDS R6, [UR6+0x130] ;  /* 0x00013006ff067984 */ /* 0x000ee20008000800 */
[----:B--2---:R-:W-:Y:S02]  /*3c00*/  HFMA2 R3, -RZ, RZ, 0, 5.9604644775390625e-08 ;  /* 0x00000001ff037431 */ /* 0x004fe400000001ff */
[----:B------:R-:W-:Y:S01]  /*3c10*/  IMAD.MOV.U32 R4, RZ, RZ, 0xffff ;  /* 0x0000ffffff047424 */ /* 0x000fe200078e00ff */
[----:B------:R-:W-:Y:S01]  /*3c20*/  UPRMT UR4, UR40, 0x654, UR7 ;  /* 0x0000065428047896 */ /* 0x000fe20008000007 */
[----:B---3--:R-:W-:-:S03]  /*3c30*/  IMAD.SHL.U32 R5, R6, 0x20, RZ ;  /* 0x0000002006057824 */ /* 0x008fc600078e00ff */
[-C--:B------:R-:W-:Y:S02]  /*3c40*/  SHF.L.U32 R4, R4, R6.reuse, RZ ;  /* 0x0000000604047219 */ /* 0x080fe400000006ff */
[----:B------:R-:W-:Y:S01]  /*3c50*/  SHF.L.U32 R6, R3, R6, RZ ;  /* 0x0000000603067219 */ /* 0x000fe200000006ff */
[----:B------:R3:W-:Y:S04]  /*3c60*/  STS [UR6+0x130], R5 ;  /* 0x00013005ff007988 */ /* 0x0007e80008000806 */
[----:B------:R3:W-:Y:S04]  /*3c70*/  ATOMS.OR RZ, [UR5+0x14], R4 ;  /* 0x00001404ffff798c */ /* 0x0007e8000b000005 */
[----:B------:R3:W-:Y:S01]  /*3c80*/  ATOMS.OR RZ, [UR5+0x18], R6 ;  /* 0x00001806ffff798c */ /* 0x0007e2000b000005 */
[----:B------:R-:W-:Y:S03]  /*3c90*/  SYNCS.ARRIVE.TRANS64.RED.A1T0 RZ, [UR4], RZ ;  /* 0x000000ffffff79a7 */ /* 0x000fe60008100404 */
[----:B------:R3:W-:Y:S01]  /*3ca0*/  ATOMS.XOR RZ, [UR5+0x10], R3 ;  /* 0x00001003ffff798c */ /* 0x0007e2000b800005 */
[----:B------:R-:W-:Y:S05]  /*3cb0*/  BRA `(.L_x_64) ;  /* 0x0000000000107947 */ /* 0x000fea0003800000 */
.L_x_57:
[----:B------:R-:W-:Y:S02]  /*3cc0*/  MOV R3, 0xffffffff ;  /* 0xffffffff00037802 */ /* 0x000fe40000000f00 */
[----:B------:R-:W-:-:S03]  /*3cd0*/  MOV R4, 0x3d00 ;  /* 0x00003d0000047802 */ /* 0x000fc60000000f00 */
[----:B------:R2:W-:Y:S04]  /*3ce0*/  STS [UR6+0x130], R3 ;  /* 0x00013003ff007988 */ /* 0x0005e80008000806 */
[----:B-12--5:R-:W-:Y:S05]  /*3cf0*/  CALL.REL.NOINC `($__internal_1_$__cuda_sm10x_tcgen05_guardrail_trap_phase_invalid_during_alloc) ;  /* 0x0000006000207944 */ /* 0x026fea0003c00000 */
.L_x_64:
[----:B------:R-:W-:Y:S05]  /*3d00*/  WARPSYNC.ALL ;  /* 0x0000000000007948 */ /* 0x000fea0003800000 */
[----:B------:R-:W4:Y:S01]  /*3d10*/  S2UR UR21, SR_CgaCtaId ;  /* 0x00000000001579c3 */ /* 0x000f220000008800 */
[----:B------:R-:W-:Y:S01]  /*3d20*/  UMOV UR4, 0x400 ;  /* 0x0000040000047882 */ /* 0x000fe20000000000 */
[----:B------:R-:W-:-:S06]  /*3d30*/  NOP ;  /* 0x0000000000007918 */ /* 0x000fcc0000000000 */
[----:B------:R-:W-:Y:S06]  /*3d40*/  BAR.ARV 0x6, 0xa0 ;  /* 0x0182800000007b1d */ /* 0x000fec0000002000 */
[----:B------:R-:W1:Y:S01]  /*3d50*/  LDCU UR7, c[0x0][0x390] ;  /* 0x00007200ff0777ac */ /* 0x000e620008000800 */
[----:B------:R-:W-:Y:S01]  /*3d60*/  LOP3.LUT R2, R2, 0xffff, RZ, 0xc0, !PT ;  /* 0x0000ffff02027812 */ /* 0x000fe200078ec0ff */
[----:B------:R-:W-:Y:S01]  /*3d70*/  IMAD.MOV.U32 R11, RZ, RZ, 0x1 ;  /* 0x00000001ff0b7424 */ /* 0x000fe200078e00ff */
[----:B------:R-:W-:Y:S01]  /*3d80*/  LOP3.LUT R0, R0, 0xffff, RZ, 0xc0, !PT ;  /* 0x0000ffff00007812 */ /* 0x000fe200078ec0ff */
[----:B--2---:R-:W-:Y:S01]  /*3d90*/  IMAD.MOV.U32 R10, RZ, RZ, RZ ;  /* 0x000000ffff0a7224 */ /* 0x004fe200078e00ff */
[----:B------:R-:W-:Y:S01]  /*3da0*/  R2UR UR22, R2 ;  /* 0x00000000021672ca */ /* 0x000fe200000e0000 */
[----:B------:R-:W-:Y:S01]  /*3db0*/  IMAD.MOV.U32 R8, RZ, RZ, RZ ;  /* 0x000000ffff087224 */ /* 0x000fe200078e00ff */
[----:B------:R-:W-:Y:S01]  /*3dc0*/  R2UR UR37, R0 ;  /* 0x00000000002572ca */ /* 0x000fe200000e0000 */
[----:B------:R-:W-:Y:S01]  /*3dd0*/  UMOV UR25, URZ ;  /* 0x000000ff00197c82 */ /* 0x000fe20008000000 */
[----:B------:R-:W-:Y:S01]  /*3de0*/  UMOV UR18, URZ ;  /* 0x000000ff00127c82 */ /* 0x000fe20008000000 */
[----:B----4-:R-:W-:-:S02]  /*3df0*/  ULEA UR21, UR21, UR4, 0x18 ;  /* 0x0000000415157291 */ /* 0x010fc4000f8ec0ff */
[----:B------:R-:W-:Y:S02]  /*3e00*/  UISETP.NE.AND UP4, UPT, UR41, URZ, UPT ;  /* 0x000000ff2900728c */ /* 0x000fe4000bf85270 */
[----:B------:R-:W-:Y:S02]  /*3e10*/  UIADD3 UR5, UPT, UPT, UR21, 0x6400, URZ ;  /* 0x0000640015057890 */ /* 0x000fe4000fffe0ff */
[----:B------:R-:W-:Y:S02]  /*3e20*/  UIADD3 UR6, UPT, UPT, UR21, 0x2e400, URZ ;  /* 0x0002e40015067890 */ /* 0x000fe4000fffe0ff */
[----:B-1----:R-:W-:Y:S01]  /*3e30*/  UIADD3 UR7, UPT, UPT, UR7, 0x3f, URZ ;  /* 0x0000003f07077890 */ /* 0x002fe2000fffe0ff */
[----:B---3--:R-:W1:Y:S01]  /*3e40*/  LDS R3, [UR21+0x130] ;  /* 0x00013015ff037984 */ /* 0x008e620008000800 */
[----:B------:R-:W-:Y:S02]  /*3e50*/  USHF.R.U32.HI UR5, URZ, 0x4, UR5 ;  /* 0x00000004ff057899 */ /* 0x000fe40008011605 */
[----:B------:R-:W-:-:S02]  /*3e60*/  USHF.R.S32.HI UR4, URZ, 0x1f, UR7 ;  /* 0x0000001fff047899 */ /* 0x000fc40008011407 */
[----:B------:R-:W-:Y:S02]  /*3e70*/  UIADD3 UR36, UPT, UPT, UR21, 0xe8, URZ ;  /* 0x000000e815247890 */ /* 0x000fe4000fffe0ff */
[----:B------:R-:W-:Y:S02]  /*3e80*/  ULEA.HI UR4, UR4, UR7, URZ, 0x6 ;  /* 0x0000000704047291 */ /* 0x000fe4000f8f30ff */
[----:B------:R-:W-:Y:S02]  /*3e90*/  USHF.R.U32.HI UR6, URZ, 0x4, UR6 ;  /* 0x00000004ff067899 */ /* 0x000fe40008011606 */
[----:B------:R-:W-:Y:S02]  /*3ea0*/  USHF.R.S32.HI UR27, URZ, 0x6, UR4 ;  /* 0x00000006ff1b7899 */ /* 0x000fe40008011404 */
[----:B------:R-:W-:Y:S02]  /*3eb0*/  ULOP3.LUT UR23, UR5, 0x3fff, URZ, 0xc0, !UPT ;  /* 0x00003fff05177892 */ /* 0x000fe4000f8ec0ff */
[----:B------:R-:W-:-:S02]  /*3ec0*/  UISETP.LT.AND UP0, UPT, UR27, 0x1, UPT ;  /* 0x000000011b00788c */ /* 0x000fc4000bf01270 */
[----:B------:R-:W-:Y:S02]  /*3ed0*/  UPRMT UR36, URZ, 0x654, UR36 ;  /* 0x00000654ff247896 */ /* 0x000fe40008000024 */
[----:B------:R-:W-:Y:S02]  /*3ee0*/  USEL UR38, UR27, 0x1, !UP0 ;  /* 0x000000011b267887 */ /* 0x000fe4000c000000 */
[----:B------:R-:W-:Y:S02]  /*3ef0*/  ULOP3.LUT UR24, UR6, 0x3fff, URZ, 0xc0, !UPT ;  /* 0x00003fff06187892 */ /* 0x000fe4000f8ec0ff */
[----:B------:R-:W-:Y:S02]  /*3f00*/  ULOP3.LUT UR23, UR23, 0x2000000, URZ, 0xfc, !UPT ;  /* 0x0200000017177892 */ /* 0x000fe4000f8efcff */
[----:B------:R-:W-:Y:S01]  /*3f10*/  UIADD3 UR38, UPT, UPT, -UR38, URZ, URZ ;  /* 0x000000ff26267290 */ /* 0x000fe2000fffe1ff */
[----:B------:R-:W-:Y:S01]  /*3f20*/  UMOV UR34, 0x0 ;  /* 0x0000000000227882 */ /* 0x000fe20000000000 */
[----:B------:R-:W-:Y:S01]  /*3f30*/  UMOV UR35, 0x10118490 ;  /* 0x1011849000237882 */ /* 0x000fe20000000000 */
[----:B------:R-:W-:Y:S01]  /*3f40*/  UMOV UR32, 0x0 ;  /* 0x0000000000207882 */ /* 0x000fe20000000000 */
[----:B------:R-:W-:Y:S01]  /*3f50*/  UMOV UR33, 0x10118490 ;  /* 0x1011849000217882 */ /* 0x000fe20000000000 */
[----:B------:R-:W-:Y:S01]  /*3f60*/  UMOV UR30, 0x0 ;  /* 0x00000000001e7882 */ /* 0x000fe20000000000 */
[----:B------:R-:W-:Y:S01]  /*3f70*/  UMOV UR31, 0x10118490 ;  /* 0x10118490001f7882 */ /* 0x000fe20000000000 */
[----:B------:R-:W-:Y:S01]  /*3f80*/  UMOV UR28, 0x0 ;  /* 0x00000000001c7882 */ /* 0x000fe20000000000 */
[----:B------:R-:W-:Y:S01]  /*3f90*/  UMOV UR29, 0x10118490 ;  /* 0x10118490001d7882 */ /* 0x000fe20000000000 */
[C---:B-1----:R-:W-:Y:S01]  /*3fa0*/  VIADD R5, R3.reuse, 0x40 ;  /* 0x0000004003057836 */ /* 0x042fe20000000000 */
[----:B------:R-:W-:-:S04]  /*3fb0*/  LOP3.LUT R4, R3, 0xffff, RZ, 0xc0, !PT ;  /* 0x0000ffff03047812 */ /* 0x000fc800078ec0ff */
[----:B------:R-:W-:-:S05]  /*3fc0*/  LOP3.LUT R5, R5, 0xffff, RZ, 0xc0, !PT ;  /* 0x0000ffff05057812 */ /* 0x000fca00078ec0ff */
[----:B------:R1:W-:Y:S02]  /*3fd0*/  STL.64 [R1], R4 ;  /* 0x0000000401007387 */ /* 0x0003e40000100a00 */
.L_x_76:
[----:B-1----:R-:W-:-:S04]  /*3fe0*/  SHF.L.U32 R5, R10, 0x1f, RZ ;  /* 0x0000001f0a057819 */ /* 0x002fc800000006ff */
[----:B------:R-:W1:Y:S02]  /*3ff0*/  SYNCS.PHASECHK.TRANS64.TRYWAIT P0, [UR21+0xe0], R5 ;  /* 0x0000e005ff0075a7 */ /* 0x000e640008001115 */
[----:B-12-4-:R-:W-:Y:S05]  /*4000*/  @!P0 BRA `(.L_x_68) ;  /* 0x0000005400f48947 */ /* 0x016fea0003800000 */
.L_x_163:
[----:B-1----:R-:W1:Y:S01]  /*4010*/  LDS.128 R4, [UR21+0x120] ;  /* 0x00012015ff047984 */ /* 0x002e620008000c00 */
[----:B------:R-:W-:Y:S01]  /*4020*/  ULEA UR26, UR25, UR21, 0x3 ;  /* 0x00000015191a7291 */ /* 0x000fe2000f8e18ff */
[----:B------:R-:W-:Y:S01]  /*4030*/  @!PT LDS RZ, [RZ] ;  /* 0x00000000fffff984 */ /* 0x000fe20000000800 */
[----:B------:R-:W-:Y:S01]  /*4040*/  @!PT LDS RZ, [RZ] ;  /* 0x00000000fffff984 */ /* 0x000fe20000000800 */
[----:B------:R-:W-:Y:S01]  /*4050*/  @!PT LDS RZ, [RZ] ;  /* 0x00000000fffff984 */ /* 0x000fe20000000800 */
[----:B------:R-:W-:Y:S01]  /*4060*/  @!PT LDS RZ, [RZ] ;  /* 0x00000000fffff984 */ /* 0x000fe20000000800 */
[----:B------:R2:W-:Y:S06]  /*4070*/  MEMBAR.ALL.CTA ;  /* 0x0000000000007992 */ /* 0x0005ec0000008000 */
[----:B--2---:R-:W2:Y:S02]  /*4080*/  FENCE.VIEW.ASYNC.S ;  /* 0x00000000000073c6 */ /* 0x004ea40000000000 */
[----:B--2---:R-:W-:Y:S01]  /*4090*/  SYNCS.ARRIVE.TRANS64.RED.A1T0 RZ, [UR36], RZ ;  /* 0x000000ffffff79a7 */ /* 0x004fe20008100424 */
[----:B------:R-:W-:Y:S05]  /*40a0*/  BRA.U UP4, `(.L_x_69) ;  /* 0x00000001040c7547 */ /* 0x000fea000b800000 */
[----:B------:R-:W-:-:S04]  /*40b0*/  SHF.L.U32 R9, R11, 0x1f, RZ ;  /* 0x0000001f0b097819 */ /* 0x000fc800000006ff */
[----:B------:R-:W2:Y:S02]  /*40c0*/  SYNCS.PHASECHK.TRANS64.TRYWAIT P0, [UR26+0x100], R9 ;  /* 0x00010009ff0075a7 */ /* 0x000ea4000800111a */
[----:B--2---:R-:W-:Y:S05]  /*40d0*/  @!P0 BRA `(.L_x_70) ;  /* 0x0000005400d88947 */ /* 0x004fea0003800000 */
.L_x_69:
[----:B------:R-:W-:Y:S05]  /*40e0*/  BRA.U UP4, `(.L_x_71) ;  /* 0x00000005040c7547 */ /* 0x000fea000b800000 */
[----:B------:R-:W3:Y:S02]  /*40f0*/  LDCU UR4, c[0x0][0x390] ;  /* 0x00007200ff0477ac */ /* 0x000ee40008000800 */
[----:B---3--:R-:W-:-:S09]  /*4100*/  UISETP.GE.AND UP0, UPT, UR4, 0x1, UPT ;  /* 0x000000010400788c */ /* 0x008fd2000bf06270 */
[----:B------:R-:W-:Y:S05]  /*4110*/  BRA.U !UP0, `(.L_x_72) ;  /* 0x0000000108f47547 */ /* 0x000fea000b800000 */
[----:B------:R-:W-:Y:S01]  /*4120*/  ULEA UR4, UR25, UR48, 0x2 ;  /* 0x0000003019047291 */ /* 0x000fe2000f8e10ff */
[----:B--2---:R-:W-:-:S08]  /*4130*/  SHF.L.U32 R0, R8, 0x1f, RZ ;  /* 0x0000001f08007819 */ /* 0x004fd000000006ff */
[----:B------:R-:W5:Y:S01]  /*4140*/  LDL R2, [UR4] ;  /* 0x00000004ff027983 */ /* 0x000f620008100800 */
[----:B------:R-:W-:Y:S02]  /*4150*/  ULEA UR4, UR18, UR21, 0x3 ;  /* 0x0000001512047291 */ /* 0x000fe4000f8e18ff */
[----:B------:R-:W-:Y:S01]  /*4160*/  UPLOP3.LUT UP2, UPT, UPT, UPT, UPT, 0x40, 0x4 ;  /* 0x000000000004789c */ /* 0x000fe20003f4e870 */
[----:B------:R-:W-:Y:S01]  /*4170*/  UMOV UR20, UR38 ;  /* 0x0000002600147c82 */ /* 0x000fe20008000000 */
[----:B------:R-:W-:-:S05]  /*4180*/  UMOV UR19, UR27 ;  /* 0x0000001b00137c82 */ /* 0x000fca0008000000 */
[----:B------:R2:W3:Y:S01]  /*4190*/  SYNCS.PHASECHK.TRANS64.TRYWAIT P2, [UR4], R0 ;  /* 0x00000000ff0075a7 */ /* 0x0004e20008041104 */
[----:B------:R-:W-:-:S05]  /*41a0*/  UMOV UR4, UR18 ;  /* 0x0000001200047c82 */ /* 0x000fca0008000000 */
.L_x_75:
[----:B------:R-:W-:Y:S02]  /*41b0*/  UIADD3 UR20, UPT, UPT, UR20, 0x1, URZ ;  /* 0x0000000114147890 */ /* 0x000fe4000fffe0ff */
[----:B------:R-:W-:Y:S02]  /*41c0*/  ULEA UR17, UR4, UR21, 0x3 ;  /* 0x0000001504117291 */ /* 0x000fe4000f8e18ff */
[----:B------:R-:W-:Y:S01]  /*41d0*/  UISETP.NE.AND UP3, UPT, UR20, URZ, UPT ;  /* 0x000000ff1400728c */ /* 0x000fe2000bf65270 */
[----:B--234-:R-:W-:Y:S10]  /*41e0*/  @P2 BRA `(.L_x_73) ;  /* 0x00000000000c2947 */ /* 0x01cff40003800000 */
[----:B------:R-:W-:Y:S04]  /*41f0*/  SHF.L.U32 R9, R8, 0x1f, RZ ;  /* 0x0000001f08097819 */ /* 0x000fe800000006ff */
[----:B------:R-:W3:Y:S02]  /*4200*/  SYNCS.PHASECHK.TRANS64.TRYWAIT P0, [UR17], R9 ;  /* 0x00000009ff0075a7 */ /* 0x000ee40008001111 */
[----:B---3--:R-:W-:Y:S05]  /*4210*/  @!P0 BRA `(.L_x_74) ;  /* 0x0000005400a08947 */ /* 0x008fea0003800000 */
.L_x_73:
[----:B------:R-:W-:Y:S01]  /*4220*/  UISETP.NE.AND UP0, UPT, UR19, 0x1, UPT ;  /* 0x000000011300788c */ /* 0x000fe2000bf05270 */
[----:B------:R-:W-:Y:S01]  /*4230*/  PLOP3.LUT P2, PT, PT, PT, PT, 0x80, 0x8 ;  /* 0x000000000008781c */ /* 0x000fe20003f4f070 */
[----:B------:R-:W-:Y:S02]  /*4240*/  UIADD3 UR5, UPT, UPT, UR4, 0x1, URZ ;  /* 0x0000000104057890 */ /* 0x000fe4000fffe0ff */
[----:B------:R-:W-:Y:S02]  /*4250*/  ULEA UR10, UR4, UR24, 0x8 ;  /* 0x00000018040a7291 */ /* 0x000fe4000f8e40ff */
[----:B------:R-:W-:Y:S01]  /*4260*/  UISETP.NE.AND UP1, UPT, UR5, 0xa, UPT ;  /* 0x0000000a0500788c */ /* 0x000fe2000bf25270 */
[----:B------:R-:W-:Y:S01]  /*4270*/  PLOP3.LUT P0, PT, PT, PT, UP0, 0x80, 0x8 ;  /* 0x000000000008781c */ /* 0x000fe20003f0f008 */
[----:B------:R-:W-:Y:S02]  /*4280*/  ULEA UR14, UR4, UR23, 0xa ;  /* 0x00000017040e7291 */ /* 0x000fe4000f8e50ff */
[----:B------:R-:W-:Y:S02]  /*4290*/  USEL UR6, URZ, 0x1, UP1 ;  /* 0x00000001ff067887 */ /* 0x000fe40008800000 */
[----:B------:R-:W-:Y:S01]  /*42a0*/  USEL UR18, UR5, URZ, UP1 ;  /* 0x000000ff05127287 */ /* 0x000fe20008800000 */
[----:B------:R-:W-:Y:S11]  /*42b0*/  ELECT P1, URZ, PT ;  /* 0x0000000000ff782f */ /* 0x000ff60003820000 */
[----:B------:R-:W-:Y:S02]  /*42c0*/  @!UPT UIADD3 URZ, UPT, UPT, URZ, URZ, URZ ;  /* 0x000000fffffff290 */ /* 0x000fe4000fffe0ff */
[----:B-----5:R-:W-:Y:S01]  /*42d0*/  @P1 R2UR.BROADCAST UR4, R2 ;  /* 0x00000000020412ca */ /* 0x020fe200008e0000 */
[----:B------:R-:W-:Y:S01]  /*42e0*/  @UP0 ULEA UR5, UR18, UR21, 0x3 ;  /* 0x0000001512050291 */ /* 0x000fe2000f8e18ff */
[----:B------:R-:W-:Y:S01]  /*42f0*/  LOP3.LUT R8, R8, UR6, RZ, 0x3c, !PT ;  /* 0x0000000608087c12 */ /* 0x000fe2000f8e3cff */
[----:B------:R-:W-:Y:S02]  /*4300*/  UIADD3 UR8, UPT, UPT, UR10, 0x40, URZ ;  /* 0x000000400a087890 */ /* 0x000fe4000fffe0ff */
[----:B------:R-:W-:Y:S01]  /*4310*/  UIADD3 UR6, UPT, UPT, UR14, 0x80, URZ ;  /* 0x000000800e067890 */ /* 0x000fe2000fffe0ff */
[----:B--2---:R-:W-:Y:S01]  /*4320*/  @P0 SHF.L.U32 R0, R8, 0x1f, RZ ;  /* 0x0000001f08000819 */ /* 0x004fe200000006ff */
[----:B------:R-:W-:Y:S02]  /*4330*/  UIADD3 UR12, UPT, UPT, UR10, 0x80, URZ ;  /* 0x000000800a0c7890 */ /* 0x000fe4000fffe0ff */
[----:B------:R-:W-:Y:S01]  /*4340*/  UIADD3 UR19, UPT, UPT, UR19, -0x1, URZ ;  /* 0xffffffff13137890 */ /* 0x000fe2000fffe0ff */
[----:B------:R4:W2:Y:S01]  /*4350*/  @P0 SYNCS.PHASECHK.TRANS64.TRYWAIT P2, [UR5], R0 ;  /* 0x00000000ff0005a7 */ /* 0x0008a20008041105 */
[----:B------:R-:W-:Y:S11]  /*4360*/  ELECT P0, URZ, PT ;  /* 0x0000000000ff782f */ /* 0x000ff60003800000 */
[----:B------:R-:W-:Y:S02]  /*4370*/  @!UPT UIADD3 URZ, UPT, UPT, URZ, URZ, URZ ;  /* 0x000000fffffff290 */ /* 0x000fe4000fffe0ff */
[C---:B------:R-:W-:Y:S02]  /*4380*/  @P0 R2UR.BROADCAST UR16, R2.reuse ;  /* 0x00000000021002ca */ /* 0x040fe400008e0000 */
[----:B------:R-:W-:Y:S01]  /*4390*/  ELECT P0, URZ, PT ;  /* 0x0000000000ff782f */ /* 0x000fe20003800000 */
[----:B------:R-:W-:Y:S01]  /*43a0*/  UMOV UR11, 0x80004020 ;  /* 0x80004020000b7882 */ /* 0x000fe20000000000 */
[----:B------:R-:W-:Y:S01]  /*43b0*/  UMOV UR15, 0x40004040 ;  /* 0x40004040000f7882 */ /* 0x000fe20000000000 */
[----:B------:R-:W-:Y:S01]  /*43c0*/  UMOV UR9, 0x80004020 ;  /* 0x8000402000097882 */ /* 0x000fe20000000000 */
[----:B------:R3:W-:Y:S01]  /*43d0*/  UTCHMMA.2CTA gdesc[UR14], gdesc[UR10], tmem[UR4], tmem[UR34], idesc[UR35], UP2 ;  /* 0x00ff220a0e0075ea */ /* 0x0007e20009200004 */
[----:B------:R-:W-:Y:S01]  /*43e0*/  UPLOP3.LUT UP2, UPT, UPT, UPT, UPT, 0x80, 0x8 ;  /* 0x000000000008789c */ /* 0x000fe20003f4f070 */
[----:B------:R-:W-:Y:S01]  /*43f0*/  UMOV UR7, 0x40004040 ;  /* 0x4000404000077882 */ /* 0x000fe20000000000 */
[----:B------:R-:W-:Y:S01]  /*4400*/  UMOV UR13, 0x80004020 ;  /* 0x80004020000d7882 */ /* 0x000fe20000000000 */
[----:B------:R-:W-:Y:S03]  /*4410*/  UMOV UR5, 0x40004040 ;  /* 0x4000404000057882 */ /* 0x000fe60000000000 */
[----:B------:R1:W-:Y:S01]  /*4420*/  UTCHMMA.2CTA gdesc[UR6], gdesc[UR8], tmem[UR16], tmem[UR32], idesc[UR33], UPT ;  /* 0x00ff2008060075ea */ /* 0x0003e2000ba00010 */
[----:B---3--:R-:W-:Y:S01]  /*4430*/  UIADD3 UR4, UPT, UPT, UR14, 0x100, URZ ;  /* 0x000001000e047890 */ /* 0x008fe2000fffe0ff */
[C---:B------:R-:W-:Y:S02]  /*4440*/  @P0 R2UR.BROADCAST UR15, R2.reuse ;  /* 0x00000000020f02ca */ /* 0x040fe400008e0000 */
[----:B------:R-:W-:Y:S01]  /*4450*/  ELECT P0, URZ, PT ;  /* 0x0000000000ff782f */ /* 0x000fe20003800000 */
[----:B------:R-:W-:Y:S02]  /*4460*/  UIADD3 UR10, UPT, UPT, UR10, 0xc0, URZ ;  /* 0x000000c00a0a7890 */ /* 0x000fe4000fffe0ff */
[----:B-1----:R-:W-:Y:S10]  /*4470*/  UIADD3 UR6, UPT, UPT, UR14, 0x180, URZ ;  /* 0x000001800e067890 */ /* 0x002ff4000fffe0ff */
[----:B------:R-:W-:Y:S01]  /*4480*/  @P0 R2UR.BROADCAST UR9, R2 ;  /* 0x00000000020902ca */ /* 0x000fe200008e0000 */
[----:B------:R-:W-:Y:S01]  /*4490*/  UIADD3 UR8, UPT, UPT, UR17, 0x50, URZ ;  /* 0x0000005011087890 */ /* 0x000fe2000fffe0ff */
[----:B------:R1:W-:Y:S11]  /*44a0*/  UTCHMMA.2CTA gdesc[UR4], gdesc[UR12], tmem[UR15], tmem[UR30], idesc[UR31], UPT ;  /* 0x00ff1e0c040075ea */ /* 0x0003f6000ba0000f */
[----:B------:R4:W-:Y:S01]  /*44b0*/  UTCHMMA.2CTA gdesc[UR6], gdesc[UR10], tmem[UR9], tmem[UR28], idesc[UR29], UPT ;  /* 0x00ff1c0a060075ea */ /* 0x0009e2000ba00009 */
[----:B------:R4:W-:Y:S01]  /*44c0*/  UTCBAR.2CTA.MULTICAST [UR8], URZ, UR22 ;  /* 0x000000ff080073e9 */ /* 0x0009e20008200816 */
[----:B-1----:R-:W-:Y:S01]  /*44d0*/  UMOV UR4, UR18 ;  /* 0x0000001200047c82 */ /* 0x002fe20008000000 */
[----:B------:R-:W-:Y:S05]  /*44e0*/  BRA.U UP3, `(.L_x_75) ;  /* 0xfffffffd03307547 */ /* 0x000fea000b83ffff */
.L_x_72:
[----:B------:R-:W-:-:S09]  /*44f0*/  UIADD3 UR4, UPT, UPT, UR26, 0xf0, URZ ;  /* 0x000000f01a047890 */ /* 0x000fd2000fffe0ff */
[----:B------:R3:W-:Y:S01]  /*4500*/  UTCBAR.2CTA.MULTICAST [UR4], URZ, UR37 ;  /* 0x000000ff040073e9 */ /* 0x0007e20008200825 */
[----:B------:R-:W-:Y:S02]  /*4510*/  NOP ;  /* 0x0000000000007918 */ /* 0x000fe40000000000 */
.L_x_71:
[----:B---3--:R-:W-:Y:S01]  /*4520*/  UIADD3 UR4, UPT, UPT, UR25, 0x1, URZ ;  /* 0x0000000119047890 */ /* 0x008fe2000fffe0ff */
[----:B-1----:R-:W-:Y:S02]  /*4530*/  LOP3.LUT P0, RZ, R6, 0x1, RZ, 0xc0, !PT ;  /* 0x0000000106ff7812 */ /* 0x002fe4000780c0ff */
[----:B------:R-:W-:Y:S01]  /*4540*/  LOP3.LUT R10, R10, 0x1, RZ, 0x3c, !PT ;  /* 0x000000010a0a7812 */ /* 0x000fe200078e3cff */
[----:B------:R-:W-:-:S04]  /*4550*/  UISETP.NE.AND UP0, UPT, UR4, 0x2, UPT ;  /* 0x000000020400788c */ /* 0x000fc8000bf05270 */
[----:B------:R-:W-:Y:S02]  /*4560*/  USEL UR5, URZ, 0x1, UP0 ;  /* 0x00000001ff057887 */ /* 0x000fe40008000000 */
[----:B------:R-:W-:-:S04]  /*4570*/  USEL UR25, UR4, URZ, UP0 ;  /* 0x000000ff04197287 */ /* 0x000fc80008000000 */
[----:B------:R-:W-:Y:S01]  /*4580*/  LOP3.LUT R11, R11, UR5, RZ, 0x3c, !PT ;  /* 0x000000050b0b7c12 */ /* 0x000fe2000f8e3cff */
[----:B------:R-:W-:Y:S07]  /*4590*/  @P0 BRA `(.L_x_76) ;  /* 0xfffffff800900947 */ /* 0x000fee000383ffff */
[----:B----4-:R-:W1:Y:S01]  /*45a0*/  S2UR UR8, SR_CgaCtaId ;  /* 0x00000000000879c3 */ /* 0x010e620000008800 */
[----:B------:R-:W-:Y:S01]  /*45b0*/  ELECT P0, URZ, PT ;  /* 0x0000000000ff782f */ /* 0x000fe20003800000 */
[----:B--2---:R-:W-:Y:S01]  /*45c0*/  HFMA2 R0, -RZ, RZ, 0, 5.9604644775390625e-08 ;  /* 0x00000001ff007431 */ /* 0x004fe200000001ff */
[----:B------:R-:W-:-:S05]  /*45d0*/  UMOV UR4, 0x40 ;  /* 0x0000004000047882 */ /* 0x000fca0000000000 */
[----:B------:R-:W-:Y:S01]  /*45e0*/  UVIRTCOUNT.DEALLOC.SMPOOL 0x80 ;  /* 0x000000800000784c */ /* 0x000fe20000000000 */
[----:B------:R-:W-:Y:S02]  /*45f0*/  UISETP.NE.AND UP0, UPT, UR41, URZ, UPT ;  /* 0x000000ff2900728c */ /* 0x000fe4000bf05270 */
[----:B-1----:R-:W-:-:S09]  /*4600*/  ULEA UR8, UR8, UR4, 0x18 ;  /* 0x0000000408087291 */ /* 0x002fd2000f8ec0ff */
[----:B------:R1:W-:Y:S01]  /*4610*/  @P0 STS.U8 [UR8+0x1c], R0 ;  /* 0x00001c00ff000988 */ /* 0x0003e20008000008 */
[----:B------:R-:W-:Y:S05]  /*4620*/  BRA.U UP0, `(.L_x_77) ;  /* 0x0000000100587547 */ /* 0x000fea000b800000 */
[----:B------:R-:W-:Y:S01]  /*4630*/  UIADD3 UR5, UPT, UPT, UR21, 0x100, URZ ;  /* 0x0000010015057890 */ /* 0x000fe2000fffe0ff */
[----:B------:R-:W-:-:S03]  /*4640*/  SHF.L.U32 R5, R11, 0x1f, RZ ;  /* 0x0000001f0b057819 */ /* 0x000fc600000006ff */
[----:B------:R-:W-:-:S09]  /*4650*/  ULEA UR4, UR25, UR5, 0x3 ;  /* 0x0000000519047291 */ /* 0x000fd2000f8e18ff */
[----:B------:R-:W2:Y:S02]  /*4660*/  SYNCS.PHASECHK.TRANS64.TRYWAIT P0, [UR4], R5 ;  /* 0x00000005ff0075a7 */ /* 0x000ea40008001104 */
[----:B--2---:R-:W-:Y:S05]  /*4670*/  @!P0 BRA `(.L_x_78) ;  /* 0x0000005000a08947 */ /* 0x004fea0003800000 */
.L_x_167:
[----:B------:R-:W-:-:S04]  /*4680*/  UIADD3 UR4, UPT, UPT, UR25, 0x1, URZ ;  /* 0x0000000119047890 */ /* 0x000fc8000fffe0ff */
[----:B------:R-:W-:-:S04]  /*4690*/  UISETP.NE.AND UP1, UPT, UR4, 0x2, UPT ;  /* 0x000000020400788c */ /* 0x000fc8000bf25270 */
[----:B------:R-:W-:Y:S02]  /*46a0*/  USEL UR6, URZ, 0x1, UP1 ;  /* 0x00000001ff067887 */ /* 0x000fe40008800000 */
[----:B------:R-:W-:-:S04]  /*46b0*/  USEL UR4, UR4, URZ, UP1 ;  /* 0x000000ff04047287 */ /* 0x000fc80008800000 */
[----:B------:R-:W-:Y:S01]  /*46c0*/  ULEA UR4, UR4, UR5, 0x3 ;  /* 0x0000000504047291 */ /* 0x000fe2000f8e18ff */
[----:B-1----:R-:W-:-:S04]  /*46d0*/  LOP3.LUT R5, R11, UR6, RZ, 0x3c, !PT ;  /* 0x000000060b057c12 */ /* 0x002fc8000f8e3cff */
[----:B------:R-:W-:Y:S01]  /*46e0*/  SHF.L.U32 R5, R5, 0x1f, RZ ;  /* 0x0000001f05057819 */ /* 0x000fe200000006ff */
[----:B------:R-:W-:-:S04]  /*46f0*/  IMAD.U32 R0, RZ, RZ, UR4 ;  /* 0x00000004ff007e24 */ /* 0x000fc8000f8e00ff */
[----:B------:R1:W2:Y:S03]  /*4700*/  SYNCS.PHASECHK.TRANS64.TRYWAIT P0, [R0+URZ], R5 ;  /* 0x00000005000075a7 */ /* 0x0002a600080011ff */
[----:B--2---:R-:W-:Y:S05]  /*4710*/  @!P0 NANOSLEEP.SYNCS 0x989680 ;  /* 0x009896800000895d */ /* 0x004fea0003900000 */
[----:B------:R-:W2:Y:S02]  /*4720*/  @!P0 SYNCS.PHASECHK.TRANS64 P0, [R0+URZ], R5 ;  /* 0x00000005000085a7 */ /* 0x000ea400080010ff */
[----:B--2---:R-:W-:Y:S05]  /*4730*/  @P0 BRA `(.L_x_79) ;  /* 0x0000000000200947 */ /* 0x004fea0003800000 */
.L_x_80:
[----:B--2---:R2:W3:Y:S02]  /*4740*/  SYNCS.PHASECHK.TRANS64.TRYWAIT P0, [R0+URZ], R5 ;  /* 0x00000005000075a7 */ /* 0x0044e400080011ff */
[----:B---3--:R-:W-:Y:S05]  /*4750*/  @!P0 NANOSLEEP.SYNCS 0x989680 ;  /* 0x009896800000895d */ /* 0x008fea0003900000 */
[----:B------:R-:W3:Y:S02]  /*4760*/  @!P0 SYNCS.PHASECHK.TRANS64 P0, [R0+URZ], R5 ;  /* 0x00000005000085a7 */ /* 0x000ee400080010ff */
[----:B---3--:R-:W-:Y:S05]  /*4770*/  @!P0 BRA `(.L_x_80) ;  /* 0xfffffffc00f08947 */ /* 0x008fea000383ffff */
[----:B------:R-:W-:Y:S05]  /*4780*/  BRA `(.L_x_79) ;  /* 0x00000000000c7947 */ /* 0x000fea0003800000 */
.L_x_77:
[----:B------:R-:W-:-:S04]  /*4790*/  UIADD3 UR4, UPT, UPT, UR21, 0x110, URZ ;  /* 0x0000011015047890 */ /* 0x000fc8000fffe0ff */
[----:B------:R-:W-:-:S09]  /*47a0*/  UPRMT UR4, UR40, 0x654, UR4 ;  /* 0x0000065428047896 */ /* 0x000fd20008000004 */
[----:B------:R-:W-:Y:S03]  /*47b0*/  SYNCS.ARRIVE.TRANS64.RED.A1T0 RZ, [UR4], RZ ;  /* 0x000000ffffff79a7 */ /* 0x000fe60008100404 */
.L_x_79:
[----:B-12---:R-:W-:Y:S01]  /*47c0*/  SHF.L.U32 R5, RZ, 0x1f, RZ ;  /* 0x0000001fff057819 */ /* 0x006fe200000006ff */
[----:B------:R-:W-:Y:S01]  /*47d0*/  UIADD3 UR4, UPT, UPT, UR21, 0x110, URZ ;  /* 0x0000011015047890 */ /* 0x000fe2000fffe0ff */
[----:B------:R-:W-:Y:S02]  /*47e0*/  PLOP3.LUT P0, PT, PT, PT, UP0, 0x80, 0x8 ;  /* 0x000000000008781c */ /* 0x000fe40003f0f008 */
[----:B------:R-:W1:Y:S02]  /*47f0*/  SYNCS.PHASECHK.TRANS64.TRYWAIT P1, [UR21+0x110], R5 ;  /* 0x00011005ff0075a7 */ /* 0x000e640008021115 */
[----:B-1----:R-:W-:Y:S09]  /*4800*/  @!P1 BRA `(.L_x_81) ;  /* 0x0000005000549947 */ /* 0x002ff20003800000 */
.L_x_169:
[----:B------:R-:W-:Y:S01]  /*4810*/  @!UP0 UPRMT UR4, UR40, 0x654, UR4 ;  /* 0x0000065428048896 */ /* 0x000fe20008000004 */
[----:B------:R-:W-:Y:S01]  /*4820*/  LOP3.LUT R2, R3, 0xffff, RZ, 0xc0, !PT ;  /* 0x0000ffff03027812 */ /* 0x000fe200078ec0ff */
[----:B------:R-:W-:Y:S02]  /*4830*/  IMAD.MOV.U32 R3, RZ, RZ, 0xffff ;  /* 0x0000ffffff037424 */ /* 0x000fe400078e00ff */
[----:B-1----:R-:W-:Y:S01]  /*4840*/  IMAD.MOV.U32 R5, RZ, RZ, 0x1 ;  /* 0x00000001ff057424 */ /* 0x002fe200078e00ff */
[----:B------:R-:W-:-:S04]  /*4850*/  SHF.R.U32.HI R2, RZ, 0x5, R2 ;  /* 0x00000005ff027819 */ /* 0x000fc80000011602 */
[----:B------:R-:W-:Y:S01]  /*4860*/  @!P0 SYNCS.ARRIVE.TRANS64.RED.A1T0 RZ, [UR4], RZ ;  /* 0x000000ffffff89a7 */ /* 0x000fe20008100404 */
[----:B------:R-:W-:Y:S01]  /*4870*/  NOP ;  /* 0x0000000000007918 */ /* 0x000fe20000000000 */
[----:B------:R-:W1:Y:S01]  /*4880*/  LDS R0, [UR8+0x14] ;  /* 0x00001408ff007984 */ /* 0x000e620008000800 */
[-C--:B------:R-:W-:Y:S02]  /*4890*/  SHF.L.U32 R3, R3, R2.reuse, RZ ;  /* 0x0000000203037219 */ /* 0x080fe400000006ff */
[----:B------:R-:W-:Y:S02]  /*48a0*/  SHF.L.U32 R5, R5, R2, RZ ;  /* 0x0000000205057219 */ /* 0x000fe400000006ff */
[----:B-1----:R-:W-:-:S04]  /*48b0*/  LOP3.LUT R0, R0, R3, RZ, 0xc0, !PT ;  /* 0x0000000300007212 */ /* 0x002fc800078ec0ff */
[----:B------:R-:W-:-:S13]  /*48c0*/  ISETP.NE.AND P0, PT, R0, R3, PT ;  /* 0x000000030000720c */ /* 0x000fda0003f05270 */
[----:B------:R-:W-:Y:S05]  /*48d0*/  @P0 BRA `(.L_x_82) ;  /* 0x00000000005c0947 */ /* 0x000fea0003800000 */
[----:B------:R-:W1:Y:S02]  /*48e0*/  LDS R0, [UR8+0x18] ;  /* 0x00001808ff007984 */ /* 0x000e640008000800 */
[----:B-1----:R-:W-:-:S04]  /*48f0*/  LOP3.LUT R0, R0, R5, RZ, 0xc0, !PT ;  /* 0x0000000500007212 */ /* 0x002fc800078ec0ff */
[----:B------:R-:W-:-:S13]  /*4900*/  ISETP.NE.AND P0, PT, R0, R5, PT ;  /* 0x000000050000720c */ /* 0x000fda0003f05270 */
[----:B------:R-:W-:Y:S05]  /*4910*/  @P0 BRA `(.L_x_83) ;  /* 0x0000000000400947 */ /* 0x000fea0003800000 */
[----:B------:R-:W-:Y:S01]  /*4920*/  R2UR UR4, R3 ;  /* 0x00000000030472ca */ /* 0x000fe200000e0000 */
[----:B------:R-:W1:Y:S01]  /*4930*/  S2R R2, SR_LANEID ;  /* 0x0000000000027919 */ /* 0x000e620000000000 */
[----:B------:R-:W-:-:S04]  /*4940*/  LOP3.LUT R5, RZ, R5, RZ, 0x33, !PT ;  /* 0x00000005ff057212 */ /* 0x000fc800078e33ff */
[----:B------:R-:W2:Y:S07]  /*4950*/  REDUX UR6, R5 ;  /* 0x00000000050673c4 */ /* 0x000eae0000000000 */
[----:B------:R-:W-:-:S03]  /*4960*/  ULOP3.LUT UR5, URZ, UR4, URZ, 0x33, !UPT ;  /* 0x00000004ff057292 */ /* 0x000fc6000f8e33ff */
[----:B------:R-:W-:Y:S02]  /*4970*/  VOTEU.ANY UR4, UPT, PT ;  /* 0x0000000000047886 */ /* 0x000fe400038e0100 */
[----:B------:R-:W-:Y:S01]  /*4980*/  UFLO.U32 UR4, UR4 ;  /* 0x00000004000472bd */ /* 0x000fe200080e0000 */
[----:B------:R-:W-:-:S04]  /*4990*/  IMAD.U32 R0, RZ, RZ, UR5 ;  /* 0x00000005ff007e24 */ /* 0x000fc8000f8e00ff */
[----:B------:R-:W3:Y:S02]  /*49a0*/  REDUX UR7, R0 ;  /* 0x00000000000773c4 */ /* 0x000ee40000000000 */
[----:B------:R4:W-:Y:S01]  /*49b0*/  UTCATOMSWS.AND URZ, UR5 ;  /* 0x0000000500ff79e3 */ /* 0x0009e20008000000 */
[----:B-1----:R-:W-:Y:S01]  /*49c0*/  ISETP.EQ.U32.AND P0, PT, R2, UR4, PT ;  /* 0x0000000402007c0c */ /* 0x002fe2000bf02070 */
[----:B--2---:R-:W-:Y:S02]  /*49d0*/  IMAD.U32 R2, RZ, RZ, UR6 ;  /* 0x00000006ff027e24 */ /* 0x004fe4000f8e00ff */
[----:B---3--:R-:W-:-:S10]  /*49e0*/  IMAD.U32 R3, RZ, RZ, UR7 ;  /* 0x00000007ff037e24 */ /* 0x008fd4000f8e00ff */
[----:B------:R4:W-:Y:S04]  /*49f0*/  @P0 ATOMS.AND RZ, [UR8+0x14], R3 ;  /* 0x00001403ffff098c */ /* 0x0009e8000a800008 */
[----:B------:R4:W-:Y:S01]  /*4a00*/  @P0 ATOMS.AND RZ, [UR8+0x18], R2 ;  /* 0x00001802ffff098c */ /* 0x0009e2000a800008 */
[----:B------:R-:W-:Y:S05]  /*4a10*/  BRA `(.L_x_84) ;  /* 0x0000000000147947 */ /* 0x000fea0003800000 */
.L_x_83:
[----:B------:R-:W-:Y:S02]  /*4a20*/  MOV R2, 0x4a40 ;  /* 0x00004a4000027802 */ /* 0x000fe40000000f00 */
[----:B-----5:R-:W-:Y:S05]  /*4a30*/  CALL.REL.NOINC `($__internal_0_$__cuda_sm10x_tcgen05_guardrail_trap_col_being_dealloced_not_returned_by_alloc) ;  /* 0x0000005000c47944 */ /* 0x020fea0003c00000 */
[----:B------:R-:W-:Y:S05]  /*4a40*/  BRA `(.L_x_84) ;  /* 0x0000000000087947 */ /* 0x000fea0003800000 */
.L_x_82:
[----:B------:R-:W-:Y:S02]  /*4a50*/  MOV R2, 0x4a70 ;  /* 0x00004a7000027802 */ /* 0x000fe40000000f00 */
[----:B-----5:R-:W-:Y:S05]  /*4a60*/  CALL.REL.NOINC `($__internal_2_$__cuda_sm10x_tcgen05_guardrail_trap_unallocated_columns_being_dealloced) ;  /* 0x0000005000d07944 */ /* 0x020fea0003c00000 */
.L_x_84:
[----:B------:R-:W-:Y:S01]  /*4a70*/  NOP ;  /* 0x0000000000007918 */ /* 0x000fe20000000000 */
[----:B----4-:R-:W-:Y:S05]  /*4a80*/  EXIT ;  /* 0x000000000000794d */ /* 0x010fea0003800000 */
.L_x_56:
[----:B------:R-:W2:Y:S01]  /*4a90*/  LDCU UR5, c[0x0][0x384] ;  /* 0x00007080ff0577ac */ /* 0x000ea20008000800 */
[----:B------:R-:W-:Y:S02]  /*4aa0*/  UISETP.NE.OR UP0, UPT, UR18, 0x3, !UP3 ;  /* 0x000000031200788c */ /* 0x000fe4000df05670 */
[----:B--2---:R-:W-:-:S07]  /*4ab0*/  UIADD3 UR5, UPT, UPT, UR5, 0x3f, URZ ;  /* 0x0000003f05057890 */ /* 0x004fce000fffe0ff */
[----:B------:R-:W-:Y:S05]  /*4ac0*/  BRA.U UP0, `(.L_x_85) ;  /* 0x00000015001c7547 */ /* 0x000fea000b800000 */
[----:B------:R-:W-:Y:S01]  /*4ad0*/  USHF.R.S32.HI UR4, URZ, 0x1f, UR5 ;  /* 0x0000001fff047899 */ /* 0x000fe20008011405 */
[----:B------:R-:W2:Y:S01]  /*4ae0*/  S2UR UR8, SR_CgaCtaId ;  /* 0x00000000000879c3 */ /* 0x000ea20000008800 */
[----:B------:R-:W3:Y:S01]  /*4af0*/  LDCU UR37, c[0x0][0x370] ;  /* 0x00006e00ff2577ac */ /* 0x000ee20008000800 */
[----:B------:R-:W-:Y:S02]  /*4b00*/  HFMA2 R10, -RZ, RZ, 0, 5.9604644775390625e-08 ;  /* 0x00000001ff0a7431 */ /* 0x000fe400000001ff */
[----:B------:R-:W-:Y:S01]  /*4b10*/  IMAD.MOV.U32 R8, RZ, RZ, RZ ;  /* 0x000000ffff087224 */ /* 0x000fe200078e00ff */
[----:B------:R-:W-:Y:S01]  /*4b20*/  ULEA.HI UR4, UR4, UR5, URZ, 0x6 ;  /* 0x0000000504047291 */ /* 0x000fe2000f8f30ff */
[----:B------:R-:W4:Y:S02]  /*4b30*/  LDCU.128 UR32, c[0x0][0xb10] ;  /* 0x00016200ff2077ac */ /* 0x000f240008000c00 */
[----:B------:R-:W1:Y:S01]  /*4b40*/  LDC.64 R14, c[0x0][0x348] ;  /* 0x0000d200ff0e7b82 */ /* 0x000e620000000a00 */
[----:B------:R-:W-:Y:S01]  /*4b50*/  USHF.R.S32.HI UR27, URZ, 0x6, UR4 ;  /* 0x00000006ff1b7899 */ /* 0x000fe20008011404 */
[----:B------:R-:W4:Y:S05]  /*4b60*/  LDCU UR36, c[0x0][0x374] ;  /* 0x00006e80ff2477ac */ /* 0x000f2a0008000800 */
[----:B------:R-:W-:Y:S01]  /*4b70*/  IMAD.U32 R2, RZ, RZ, UR27 ;  /* 0x0000001bff027e24 */ /* 0x000fe2000f8e00ff */
[----:B------:R-:W3:Y:S04]  /*4b80*/  LDCU.64 UR4, c[0x0][0x888] ;  /* 0x00011100ff0477ac */ /* 0x000ee80008000a00 */
[----:B------:R-:W-:Y:S01]  /*4b90*/  IABS R0, R2 ;  /* 0x0000000200007213 */ /* 0x000fe20000000000 */
[----:B------:R-:W2:Y:S03]  /*4ba0*/  LDCU.64 UR30, c[0x0][0x890] ;  /* 0x00011200ff1e77ac */ /* 0x000ea60008000a00 */
[----:B------:R-:W-:Y:S01]  /*4bb0*/  R2UR UR26, R0 ;  /* 0x00000000001a72ca */ /* 0x000fe200000e0000 */
[----:B------:R-:W1:Y:S01]  /*4bc0*/  LDCU UR18, c[0x0][0xb0c] ;  /* 0x00016180ff1277ac */ /* 0x000e620008000800 */
[----:B------:R-:W1:Y:S01]  /*4bd0*/  LDCU UR44, c[0x0][0xb20] ;  /* 0x00016400ff2c77ac */ /* 0x000e620008000800 */
[----:B------:R-:W1:Y:S10]  /*4be0*/  LDCU UR29, c[0x0][0x388] ;  /* 0x00007100ff1d77ac */ /* 0x000e740008000800 */
[----:B------:R-:W1:Y:S01]  /*4bf0*/  I2F.RP R3, UR26 ;  /* 0x0000001a00037d06 */ /* 0x000e620008209400 */
[----:B---3--:R-:W-:Y:S01]  /*4c00*/  UISETP.NE.U32.AND UP0, UPT, UR4, URZ, UPT ;  /* 0x000000ff0400728c */ /* 0x008fe2000bf05070 */
[----:B------:R-:W3:Y:S03]  /*4c10*/  LDCU UR4, c[0x0][0xb30] ;  /* 0x00016600ff0477ac */ /* 0x000ee60008000800 */
[----:B------:R-:W-:Y:S01]  /*4c20*/  UISETP.NE.AND.EX UP4, UPT, UR5, URZ, UPT, UP0 ;  /* 0x000000ff0500728c */ /* 0x000fe2000bf85300 */
[----:B------:R-:W-:Y:S01]  /*4c30*/  UMOV UR22, 0x400 ;  /* 0x0000040000167882 */ /* 0x000fe20000000000 */
[----:B----4-:R-:W-:-:S02]  /*4c40*/  UIMAD.WIDE.U32 UR10, UR36, UR35, URZ ;  /* 0x00000023240a72a5 */ /* 0x010fc4000f8e00ff */
[----:B--2---:R-:W-:Y:S02]  /*4c50*/  ULEA UR22, UR8, UR22, 0x18 ;  /* 0x0000001608167291 */ /* 0x004fe4000f8ec0ff */
[----:B------:R-:W-:Y:S01]  /*4c60*/  UIMAD.WIDE.U32 UR8, UR37, UR32, URZ ;  /* 0x00000020250872a5 */ /* 0x000fe2000f8e00ff */
[----:B-1----:R-:W1:Y:S01]  /*4c70*/  MUFU.RCP R0, R3 ;  /* 0x0000000300007308 */ /* 0x002e620000001000 */
[----:B------:R-:W-:Y:S01]  /*4c80*/  UMOV UR6, URZ ;  /* 0x000000ff00067c82 */ /* 0x000fe20008000000 */
[----:B------:R-:W-:Y:S02]  /*4c90*/  UISETP.NE.U32.AND UP5, UPT, UR30, URZ, UPT ;  /* 0x000000ff1e00728c */ /* 0x000fe4000bfa5070 */
[----:B------:R-:W-:Y:S02]  /*4ca0*/  UIADD3 UR38, UPT, UPT, UR22, 0xe8, URZ ;  /* 0x000000e816267890 */ /* 0x000fe4000fffe0ff */
[----:B------:R-:W-:Y:S01]  /*4cb0*/  UISETP.NE.AND UP0, UPT, UR39, 0x1, UPT ;  /* 0x000000012700788c */ /* 0x000fe2000bf05270 */
[----:B------:R-:W-:Y:S01]  /*4cc0*/  UMOV UR42, UR9 ;  /* 0x00000009002a7c82 */ /* 0x000fe20008000000 */
[----:B------:R-:W-:Y:S01]  /*4cd0*/  UMOV UR41, UR11 ;  /* 0x0000000b00297c82 */ /* 0x000fe20008000000 */
[----:B------:R-:W-:-:S02]  /*4ce0*/  UISETP.GE.AND UP3, UPT, UR39, 0x1, UPT ;  /* 0x000000012700788c */ /* 0x000fc4000bf66270 */
[----:B------:R-:W-:Y:S02]  /*4cf0*/  UISETP.NE.AND UP0, UPT, UR18, 0x1, UPT ;  /* 0x000000011200788c */ /* 0x000fe4000bf05270 */
[----:B------:R-:W-:Y:S01]  /*4d00*/  UISETP.NE.AND UP6, UPT, UR34, 0x1, UPT ;  /* 0x000000012200788c */ /* 0x000fe2000bfc5270 */
[----:B------:R-:W-:Y:S01]  /*4d10*/  UMOV UR25, URZ ;  /* 0x000000ff00197c82 */ /* 0x000fe20008000000 */
[----:B-1----:R-:W-:Y:S01]  /*4d20*/  VIADD R0, R0, 0xffffffe ;  /* 0x0ffffffe00007836 */ /* 0x002fe20000000000 */
[----:B------:R-:W-:Y:S01]  /*4d30*/  UPLOP3.LUT UP2, UPT, UPT, UPT, UPT, 0x40, 0x4 ;  /* 0x000000000004789c */ /* 0x000fe20003f4e870 */
[----:B------:R-:W1:Y:S04]  /*4d40*/  LDCU.64 UR16, c[0x0][0xb28] ;  /* 0x00016500ff1077ac */ /* 0x000e680008000a00 */
[----:B------:R-:W2:Y:S01]  /*4d50*/  F2I.FTZ.U32.TRUNC.NTZ R0, R0 ;  /* 0x0000000000007305 */ /* 0x000ea2000021f000 */
[----:B------:R-:W-:-:S02]  /*4d60*/  UISETP.NE.AND.EX UP5, UPT, UR31, URZ, UPT, UP5 ;  /* 0x000000ff1f00728c */ /* 0x000fc4000bfa5350 */
[----:B------:R-:W-:Y:S02]  /*4d70*/  UPRMT UR38, URZ, 0x654, UR38 ;  /* 0x00000654ff267896 */ /* 0x000fe40008000026 */
[----:B------:R-:W-:Y:S02]  /*4d80*/  USHF.R.U32.HI UR42, URZ, UR33, UR42 ;  /* 0x00000021ff2a7299 */ /* 0x000fe4000801162a */
[----:B------:R-:W-:Y:S02]  /*4d90*/  USHF.R.U32.HI UR41, URZ, UR44, UR41 ;  /* 0x0000002cff297299 */ /* 0x000fe40008011629 */
[----:B---3--:R-:W-:Y:S02]  /*4da0*/  UISETP.NE.AND UP3, UPT, UR4, 0x1, UPT ;  /* 0x000000010400788c */ /* 0x008fe4000bf65270 */
[----:B------:R-:W-:Y:S02]  /*4db0*/  UISETP.NE.AND UP0, UPT, UR29, URZ, UPT ;  /* 0x000000ff1d00728c */ /* 0x000fe4000bf05270 */
[----:B------:R-:W-:Y:S01]  /*4dc0*/  UISETP.NE.AND UP6, UPT, UR27, URZ, UPT ;  /* 0x000000ff1b00728c */ /* 0x000fe2000bfc5270 */
[----:B--2---:R-:W-:-:S02]  /*4dd0*/  R2UR UR7, R0 ;  /* 0x00000000000772ca */ /* 0x004fc400000e0000 */
[----:B------:R-:W-:Y:S02]  /*4de0*/  IABS R0, R2 ;  /* 0x0000000200007213 */ /* 0x000fe40000000000 */
[----:B------:R-:W-:-:S03]  /*4df0*/  MOV R2, 0x2000 ;  /* 0x0000200000027802 */ /* 0x000fc60000000f00 */
[----:B------:R-:W-:-:S05]  /*4e00*/  IMAD.MOV R0, RZ, RZ, -R0 ;  /* 0x000000ffff007224 */ /* 0x000fca00078e0a00 */
[----:B------:R-:W-:Y:S01]  /*4e10*/  R2UR UR43, R0 ;  /* 0x00000000002b72ca */ /* 0x000fe200000e0000 */
[----:B------:R-:W-:-:S04]  /*4e20*/  UIADD3 UR5, UPT, UPT, URZ, -UR7, URZ ;  /* 0x80000007ff057290 */ /* 0x000fc8000fffe0ff */
[----:B------:R-:W-:-:S04]  /*4e30*/  UIMAD UR5, UR5, UR26, URZ ;  /* 0x0000001a050572a4 */ /* 0x000fc8000f8e02ff */
[----:B------:R-:W-:-:S07]  /*4e40*/  UIMAD.WIDE.U32 UR6, UR7, UR5, UR6 ;  /* 0x00000005070672a5 */ /* 0x000fce000f8e0006 */
[----:B-1----:R-:W-:-:S05]  /*4e50*/  UMOV UR40, UR7 ;  /* 0x0000000700287c82 */ /* 0x002fca0008000000 */
.L_x_94:
[----:B------:R-:W-:Y:S04]  /*4e60*/  SHF.L.U32 R3, R8, 0x1f, RZ ;  /* 0x0000001f08037819 */ /* 0x000fe800000006ff */
[----:B-1----:R-:W1:Y:S02]  /*4e70*/  SYNCS.PHASECHK.TRANS64.TRYWAIT P0, [UR22+0xe0], R3 ;  /* 0x0000e003ff0075a7 */ /* 0x002e640008001116 */
[----:B-1----:R-:W-:Y:S05]  /*4e80*/  @!P0 BRA `(.L_x_86) ;  /* 0x0000004800cc8947 */ /* 0x002fea0003800000 */
.L_x_171:
[----:B------:R-:W2:Y:S01]  /*4e90*/  LDS.128 R4, [UR22+0x120] ;  /* 0x00012016ff047984 */ /* 0x000ea20008000c00 */
[----:B------:R-:W-:Y:S01]  /*4ea0*/  @!PT LDS RZ, [RZ] ;  /* 0x00000000fffff984 */ /* 0x000fe20000000800 */
[----:B------:R-:W-:Y:S01]  /*4eb0*/  @!PT LDS RZ, [RZ] ;  /* 0x00000000fffff984 */ /* 0x000fe20000000800 */
[----:B------:R-:W-:Y:S01]  /*4ec0*/  @!PT LDS RZ, [RZ] ;  /* 0x00000000fffff984 */ /* 0x000fe20000000800 */
[----:B------:R-:W-:Y:S01]  /*4ed0*/  @!PT LDS RZ, [RZ] ;  /* 0x00000000fffff984 */ /* 0x000fe20000000800 */
[----:B------:R3:W-:Y:S06]  /*4ee0*/  MEMBAR.ALL.CTA ;  /* 0x0000000000007992 */ /* 0x0007ec0000008000 */
[----:B---3--:R-:W3:Y:S02]  /*4ef0*/  FENCE.VIEW.ASYNC.S ;  /* 0x00000000000073c6 */ /* 0x008ee40000000000 */
[----:B---3--:R-:W-:Y:S01]  /*4f00*/  SYNCS.ARRIVE.TRANS64.RED.A1T0 RZ, [UR38], RZ ;  /* 0x000000ffffff79a7 */ /* 0x008fe20008100426 */
[----:B--2---:R-:W-:Y:S11]  /*4f10*/  LOP3.LUT P0, RZ, R6, 0x1, RZ, 0xc0, !PT ;  /* 0x0000000106ff7812 */ /* 0x004ff6000780c0ff */
[----:B------:R-:W-:Y:S02]  /*4f20*/  @!UPT UIADD3 URZ, UPT, UPT, URZ, URZ, URZ ;  /* 0x000000fffffff290 */ /* 0x000fe4000fffe0ff */
[----:B------:R-:W-:Y:S01]  /*4f30*/  VOTEU.ANY UP0, P0 ;  /* 0x0000000000ff7886 */ /* 0x000fe20000000100 */
[----:B------:R-:W-:Y:S11]  /*4f40*/  PLOP3.LUT P0, PT, PT, PT, UP0, 0x80, 0x8 ;  /* 0x000000000008781c */ /* 0x000ff60003f0f008 */
[----:B------:R-:W-:Y:S02]  /*4f50*/  @!UPT UIADD3 URZ, UPT, UPT, URZ, URZ, URZ ;  /* 0x000000fffffff290 */ /* 0x000fe4000fffe0ff */
[----:B-1----:R-:W-:Y:S02]  /*4f60*/  @P0 MOV R3, R4 ;  /* 0x0000000400030202 */ /* 0x002fe40000000f00 */
[----:B------:R-:W-:Y:S02]  /*4f70*/  @P0 LOP3.LUT R0, R5, 0xffff, RZ, 0xc0, !PT ;  /* 0x0000ffff05000812 */ /* 0x000fe400078ec0ff */
[----:B------:R-:W-:Y:S02]  /*4f80*/  @P0 R2UR UR5, R3 ;  /* 0x00000000030502ca */ /* 0x000fe400000e0000 */
[----:B------:R-:W-:Y:S11]  /*4f90*/  @P0 R2UR UR4, R0 ;  /* 0x00000000000402ca */ /* 0x000ff600000e0000 */
[----:B------:R-:W-:Y:S02]  /*4fa0*/  @UP0 UMOV UR15, UR5 ;  /* 0x00000005000f0c82 */ /* 0x000fe40008000000 */
[----:B------:R-:W-:Y:S01]  /*4fb0*/  @UP0 UMOV UR14, UR4 ;  /* 0x00000004000e0c82 */ /* 0x000fe20008000000 */
[----:B------:R-:W-:Y:S09]  /*4fc0*/  UISETP.GE.AND UP0, UPT, UR39, 0x1, UPT ;  /* 0x000000012700788c */ /* 0x000ff2000bf06270 */
[----:B------:R-:W-:Y:S05]  /*4fd0*/  BRA.U !UP0, `(.L_x_87) ;  /* 0x0000000108c07547 */ /* 0x000fea000b800000 */
[----:B------:R-:W-:Y:S02]  /*4fe0*/  UIMAD.WIDE.U32 UR8, UR14, UR35, URZ ;  /* 0x000000230e0872a5 */ /* 0x000fe4000f8e00ff */
[----:B------:R-:W-:Y:S02]  /*4ff0*/  UP2UR UR19, UPR, URZ, 0x4 ;  /* 0x00000004ff137883 */ /* 0x000fe40008000000 */
[----:B------:R-:W-:Y:S02]  /*5000*/  UISETP.NE.AND UP2, UPT, UR34, 0x1, UPT ;  /* 0x000000012200788c */ /* 0x000fe4000bf45270 */
[----:B------:R-:W-:Y:S02]  /*5010*/  UIMAD.WIDE.U32 UR10, UR15, UR32, URZ ;  /* 0x000000200f0a72a5 */ /* 0x000fe4000f8e00ff */
[----:B------:R-:W-:Y:S02]  /*5020*/  USEL UR4, UR36, UR41, !UP2 ;  /* 0x0000002924047287 */ /* 0x000fe4000d000000 */
[----:B------:R-:W-:Y:S02]  /*5030*/  UISETP.NE.AND UP0, UPT, UR18, 0x1, UPT ;  /* 0x000000011200788c */ /* 0x000fe4000bf05270 */
[----:B------:R-:W-:Y:S02]  /*5040*/  UP2UR UR24, UPR, URZ, 0x2 ;  /* 0x00000002ff187883 */ /* 0x000fe40008000000 */
[----:B------:R-:W-:Y:S02]  /*5050*/  UISETP.NE.AND UP1, UPT, UR39, 0x1, UPT ;  /* 0x000000012700788c */ /* 0x000fe4000bf25270 */
[----:B------:R-:W-:Y:S02]  /*5060*/  UIMAD.WIDE.U32 UR12, UR4, UR16, URZ ;  /* 0x00000010040c72a5 */ /* 0x000fe4000f8e00ff */
[----:B------:R-:W-:Y:S01]  /*5070*/  USEL UR7, UR37, UR42, !UP0 ;  /* 0x0000002a25077287 */ /* 0x000fe2000c000000 */
[----:B------:R-:W-:Y:S02]  /*5080*/  UMOV UR5, UR9 ;  /* 0x0000000900057c82 */ /* 0x000fe40008000000 */
[----:B------:R-:W-:Y:S02]  /*5090*/  USHF.R.U32.HI UR6, URZ, UR44, UR5 ;  /* 0x0000002cff067299 */ /* 0x000fe40008011605 */
[----:B------:R-:W-:Y:S02]  /*50a0*/  UIMAD.WIDE.U32 UR20, UR7, UR16, URZ ;  /* 0x00000010071472a5 */ /* 0x000fe4000f8e00ff */
[----:B------:R-:W-:Y:S02]  /*50b0*/  USEL UR6, UR14, UR6, !UP2 ;  /* 0x000000060e067287 */ /* 0x000fe4000d000000 */
[----:B------:R-:W-:Y:S01]  /*50c0*/  UISETP.NE.AND UP2, UPT, UR19, URZ, UPT ;  /* 0x000000ff1300728c */ /* 0x000fe2000bf45270 */
[----:B------:R-:W-:Y:S01]  /*50d0*/  UMOV UR5, UR11 ;  /* 0x0000000b00057c82 */ /* 0x000fe20008000000 */
[----:B------:R-:W-:Y:S02]  /*50e0*/  UIMAD.WIDE.U32 UR10, UR6, UR16, URZ ;  /* 0x00000010060a72a5 */ /* 0x000fe4000f8e00ff */
[----:B------:R-:W-:Y:S03]  /*50f0*/  USHF.R.U32.HI UR8, URZ, UR33, UR5 ;  /* 0x00000021ff087299 */ /* 0x000fe60008011605 */
[----:B------:R-:W-:Y:S02]  /*5100*/  UMOV UR5, UR13 ;  /* 0x0000000d00057c82 */ /* 0x000fe40008000000 */
[----:B------:R-:W-:Y:S03]  /*5110*/  @UP1 USHF.R.U32.HI UR4, URZ, UR17, UR5 ;  /* 0x00000011ff041299 */ /* 0x000fe60008011605 */
[----:B------:R-:W-:Y:S01]  /*5120*/  UMOV UR5, UR21 ;  /* 0x0000001500057c82 */ /* 0x000fe20008000000 */
[----:B------:R-:W-:Y:S02]  /*5130*/  UIMAD UR4, UR39, UR4, URZ ;  /* 0x00000004270472a4 */ /* 0x000fe4000f8e02ff */
[----:B------:R-:W-:Y:S02]  /*5140*/  @UP1 USHF.R.U32.HI UR7, URZ, UR17, UR5 ;  /* 0x00000011ff071299 */ /* 0x000fe40008011605 */
[----:B------:R-:W-:Y:S02]  /*5150*/  USEL UR5, UR15, UR8, !UP0 ;  /* 0x000000080f057287 */ /* 0x000fe4000c000000 */
[----:B------:R-:W-:Y:S02]  /*5160*/  UIMAD UR8, UR39, UR7, URZ ;  /* 0x00000007270872a4 */ /* 0x000fe4000f8e02ff */
[----:B------:R-:W-:Y:S03]  /*5170*/  UISETP.GE.AND UP0, UPT, UR6, UR4, UPT ;  /* 0x000000040600728c */ /* 0x000fe6000bf06270 */
[----:B------:R-:W-:Y:S01]  /*5180*/  UMOV UR4, UR11 ;  /* 0x0000000b00047c82 */ /* 0x000fe20008000000 */
[----:B------:R-:W-:Y:S02]  /*5190*/  UISETP.GE.OR UP0, UPT, UR5, UR8, UP0 ;  /* 0x000000080500728c */ /* 0x000fe40008706670 */
[----:B------:R-:W-:Y:S02]  /*51a0*/  USHF.R.U32.HI UR4, URZ, UR17, UR4 ;  /* 0x00000011ff047299 */ /* 0x000fe40008011604 */
[----:B------:R-:W-:Y:S02]  /*51b0*/  UIMAD.WIDE.U32 UR8, UR5, UR16, URZ ;  /* 0x00000010050872a5 */ /* 0x000fe4000f8e00ff */
[----:B------:R-:W-:Y:S04]  /*51c0*/  USEL UR10, UR6, UR4, !UP1 ;  /* 0x00000004060a7287 */ /* 0x000fe8000c800000 */
[----:B------:R-:W-:Y:S01]  /*51d0*/  UIADD3 UR11, UPT, UPT, -UR10, URZ, URZ ;  /* 0x000000ff0a0b7290 */ /* 0x000fe2000fffe1ff */
[----:B------:R-:W-:Y:S02]  /*51e0*/  @!UP0 UMOV UR4, UR9 ;  /* 0x0000000900048c82 */ /* 0x000fe40008000000 */
[----:B------:R-:W-:Y:S02]  /*51f0*/  @!UP0 USHF.R.U32.HI UR4, URZ, UR17, UR4 ;  /* 0x00000011ff048299 */ /* 0x000fe40008011604 */
[----:B------:R-:W-:Y:S02]  /*5200*/  UIMAD UR8, UR39, UR11, UR6 ;  /* 0x0000000b270872a4 */ /* 0x000fe4000f8e0206 */
[----:B------:R-:W-:Y:S02]  /*5210*/  @!UP0 USEL UR4, UR5, UR4, !UP1 ;  /* 0x0000000405048287 */ /* 0x000fe4000c800000 */
[----:B------:R-:W-:Y:S02]  /*5220*/  UISETP.NE.AND UP1, UPT, UR24, URZ, UPT ;  /* 0x000000ff1800728c */ /* 0x000fe4000bf25270 */
[----:B------:R-:W-:Y:S02]  /*5230*/  @!UP0 UIMAD UR8, UR7, UR8, UR4 ;  /* 0x00000008070882a4 */ /* 0x000fe4000f8e0204 */
[----:B------:R-:W-:Y:S02]  /*5240*/  @!UP0 UIADD3 UR9, UPT, UPT, UR10, -UR4, URZ ;  /* 0x800000040a098290 */ /* 0x000fe4000fffe0ff */
[----:B------:R-:W-:Y:S02]  /*5250*/  UIADD3 UR4, UPT, UPT, -UR5, URZ, URZ ;  /* 0x000000ff05047290 */ /* 0x000fe4000fffe1ff */
[----:B------:R-:W-:Y:S02]  /*5260*/  UIADD3 UR7, UPT, UPT, -UR6, URZ, URZ ;  /* 0x000000ff06077290 */ /* 0x000fe4000fffe1ff */
[----:B------:R-:W-:Y:S02]  /*5270*/  @!UP0 UIMAD UR6, UR9, UR39, UR5 ;  /* 0x00000027090682a4 */ /* 0x000fe4000f8e0205 */
[----:B------:R-:W-:Y:S02]  /*5280*/  UIMAD UR15, UR18, UR4, UR15 ;  /* 0x00000004120f72a4 */ /* 0x000fe4000f8e020f */
[----:B------:R-:W-:Y:S01]  /*5290*/  UIMAD UR4, UR34, UR7, UR14 ;  /* 0x00000007220472a4 */ /* 0x000fe2000f8e020e */
[----:B------:R-:W-:Y:S02]  /*52a0*/  @!UP0 UMOV UR5, UR8 ;  /* 0x0000000800058c82 */ /* 0x000fe40008000000 */
[----:B------:R-:W-:Y:S02]  /*52b0*/  UIMAD UR15, UR5, UR18, UR15 ;  /* 0x00000012050f72a4 */ /* 0x000fe4000f8e020f */
[----:B------:R-:W-:Y:S11]  /*52c0*/  UIMAD UR14, UR6, UR34, UR4 ;  /* 0x00000022060e72a4 */ /* 0x000ff6000f8e0204 */
[----:B------:R-:W-:Y:S01]  /*52d0*/  @!UPT UIADD3 URZ, UPT, UPT, URZ, URZ, URZ ;  /* 0x000000fffffff290 */ /* 0x000fe2000fffe0ff */
.L_x_87:
[----:B------:R-:W1:Y:S01]  /*52e0*/  @!UP3 LDCU.128 UR8, c[0x0][0xb10] ;  /* 0x00016200ff08b7ac */ /* 0x000e620008000c00 */
[----:B------:R-:W-:Y:S04]  /*52f0*/  MOV R0, UR23 ;  /* 0x0000001700007c02 */ /* 0x000fe80008000f00 */
[----:B------:R-:W-:Y:S01]  /*5300*/  IABS R0, R0 ;  /* 0x0000000000007213 */ /* 0x000fe20000000000 */
[----:B------:R-:W2:Y:S01]  /*5310*/  @!UP3 LDCU UR5, c[0x0][0xb0c] ;  /* 0x00016180ff05b7ac */ /* 0x000ea20008000800 */
[----:B-1----:R-:W-:Y:S07]  /*5320*/  UIMAD.WIDE.U32 UR6, UR15, UR8, URZ ;  /* 0x000000080f0672a5 */ /* 0x002fee000f8e00ff */
[----:B------:R-:W-:Y:S01]  /*5330*/  @!UP3 UMOV UR4, UR7 ;  /* 0x000000070004bc82 */ /* 0x000fe20008000000 */
[----:B--2---:R-:W-:Y:S02]  /*5340*/  @!UP3 UISETP.NE.AND UP0, UPT, UR5, 0x1, UPT ;  /* 0x000000010500b88c */ /* 0x004fe4000bf05270 */
[----:B------:R-:W-:Y:S02]  /*5350*/  @!UP3 USHF.R.U32.HI UR4, URZ, UR9, UR4 ;  /* 0x00000009ff04b299 */ /* 0x000fe40008011604 */
[----:B------:R-:W-:Y:S02]  /*5360*/  UIMAD.WIDE.U32 UR6, UR14, UR11, URZ ;  /* 0x0000000b0e0672a5 */ /* 0x000fe4000f8e00ff */
[----:B------:R-:W-:Y:S02]  /*5370*/  @!UP3 USEL UR8, UR15, UR4, !UP0 ;  /* 0x000000040f08b287 */ /* 0x000fe4000c000000 */
[----:B------:R-:W-:Y:S03]  /*5380*/  @!UP3 UISETP.NE.AND UP0, UPT, UR10, 0x1, UPT ;  /* 0x000000010a00b88c */ /* 0x000fe6000bf05270 */
[----:B------:R-:W-:Y:S02]  /*5390*/  @!UP3 UMOV UR6, UR7 ;  /* 0x000000070006bc82 */ /* 0x000fe40008000000 */
[----:B------:R-:W1:Y:S02]  /*53a0*/  @!UP3 LDCU UR4, c[0x0][0xb20] ;  /* 0x00016400ff04b7ac */ /* 0x000e640008000800 */
[----:B-1----:R-:W-:Y:S04]  /*53b0*/  @!UP3 USHF.R.U32.HI UR6, URZ, UR4, UR6 ;  /* 0x00000004ff06b299 */ /* 0x002fe80008011606 */
[----:B------:R-:W-:Y:S04]  /*53c0*/  @!UP3 USEL UR6, UR14, UR6, !UP0 ;  /* 0x000000060e06b287 */ /* 0x000fe8000c000000 */
[----:B------:R-:W-:Y:S02]  /*53d0*/  @!UP3 UIADD3 UR4, UPT, UPT, -UR8, UR6, URZ ;  /* 0x000000060804b290 */ /* 0x000fe4000fffe1ff */
[----:B------:R-:W-:Y:S02]  /*53e0*/  @!UP3 UIADD3 UR6, UPT, UPT, UR8, -UR6, URZ ;  /* 0x800000060806b290 */ /* 0x000fe4000fffe0ff */
[----:B------:R-:W-:Y:S02]  /*53f0*/  @!UP3 UIMAD UR15, UR4, UR5, UR15 ;  /* 0x00000005040fb2a4 */ /* 0x000fe4000f8e020f */
[----:B------:R-:W-:Y:S01]  /*5400*/  @!UP3 UIMAD UR14, UR6, UR10, UR14 ;  /* 0x0000000a060eb2a4 */ /* 0x000fe2000f8e020e */
[----:B------:R-:W-:Y:S11]  /*5410*/  BRA.U UP2, `(.L_x_88) ;  /* 0x0000000102107547 */ /* 0x000ff6000b800000 */
[----:B------:R-:W-:Y:S04]  /*5420*/  MOV R3, UR46 ;  /* 0x0000002e00037c02 */ /* 0x000fe80008000f00 */
[----:B------:R-:W-:Y:S04]  /*5430*/  SHF.L.U32 R12, R3, 0x1f, RZ ;  /* 0x0000001f030c7819 */ /* 0x000fe800000006ff */
[----:B------:R-:W1:Y:S02]  /*5440*/  SYNCS.PHASECHK.TRANS64.TRYWAIT P1, [UR22+0xd8], R12 ;  /* 0x0000d80cff0075a7 */ /* 0x000e640008021116 */
[----:B-1----:R-:W-:Y:S05]  /*5450*/  @!P1 BRA `(.L_x_89) ;  /* 0x0000004400709947 */ /* 0x002fea0003800000 */
.L_x_88:
[----:B------:R-:W-:Y:S01]  /*5460*/  UISETP.NE.AND UP2, UPT, UR29, URZ, UPT ;  /* 0x000000ff1d00728c */ /* 0x000fe2000bf45270 */
[----:B------:R-:W-:Y:S01]  /*5470*/  R2UR UR4, R0 ;  /* 0x00000000000472ca */ /* 0x000fe200000e0000 */
[----:B------:R-:W-:Y:S01]  /*5480*/  USHF.L.U32 UR11, UR28, 0x7, URZ ;  /* 0x000000071c0b7899 */ /* 0x000fe200080006ff */
[----:B------:R-:W-:Y:S05]  /*5490*/  IMAD.U32 R0, RZ, RZ, UR29 ;  /* 0x0000001dff007e24 */ /* 0x000fea000f8e00ff */
[----:B------:R-:W-:Y:S04]  /*54a0*/  IABS R9, R0 ;  /* 0x0000000000097213 */ /* 0x000fe80000000000 */
[----:B------:R-:W2:Y:S02]  /*54b0*/  I2F.RP R16, R9 ;  /* 0x0000000900107306 */ /* 0x000ea40000209400 */
[----:B------:R-:W-:Y:S07]  /*54c0*/  UIMAD.WIDE.U32 UR6, UR40, UR4, URZ ;  /* 0x00000004280672a5 */ /* 0x000fee000f8e00ff */
[----:B------:R-:W-:Y:S02]  /*54d0*/  UMOV UR12, UR7 ;  /* 0x00000007000c7c82 */ /* 0x000fe40008000000 */
[----:B------:R-:W-:Y:S04]  /*54e0*/  UIMAD UR4, UR12, UR43, UR4 ;  /* 0x0000002b0c0472a4 */ /* 0x000fe8000f8e0204 */
[----:B------:R-:W-:Y:S01]  /*54f0*/  UISETP.GT.U32.AND UP0, UPT, UR26, UR4, UPT ;  /* 0x000000041a00728c */ /* 0x000fe2000bf04070 */
[----:B--2---:R-:W2:Y:S10]  /*5500*/  MUFU.RCP R0, R16 ;  /* 0x0000001000007308 */ /* 0x004eb40000001000 */
[----:B------:R-:W-:Y:S02]  /*5510*/  @!UP0 UIADD3 UR4, UPT, UPT, UR4, -UR26, URZ ;  /* 0x8000001a04048290 */ /* 0x000fe4000fffe0ff */
[----:B------:R-:W-:Y:S02]  /*5520*/  @!UP0 UIADD3 UR12, UPT, UPT, UR12, 0x1, URZ ;  /* 0x000000010c0c8890 */ /* 0x000fe4000fffe0ff */
[----:B------:R-:W-:Y:S02]  /*5530*/  UISETP.GE.U32.AND UP0, UPT, UR4, UR26, UPT ;  /* 0x0000001a0400728c */ /* 0x000fe4000bf06070 */
[----:B------:R-:W-:Y:S01]  /*5540*/  ULOP3.LUT UR4, UR23, UR27, URZ, 0x3c, !UPT ;  /* 0x0000001b17047292 */ /* 0x000fe2000f8e3cff */
[----:B--2---:R-:W-:Y:S04]  /*5550*/  VIADD R11, R0, 0xffffffe ;  /* 0x0ffffffe000b7836 */ /* 0x004fe80000000000 */
[----:B------:R-:W1:Y:S04]  /*5560*/  F2I.FTZ.U32.TRUNC.NTZ R13, R11 ;  /* 0x0000000b000d7305 */ /* 0x000e68000021f000 */
[----:B------:R-:W-:Y:S02]  /*5570*/  @UP0 UIADD3 UR12, UPT, UPT, UR12, 0x1, URZ ;  /* 0x000000010c0c0890 */ /* 0x000fe4000fffe0ff */
[----:B------:R-:W-:Y:S01]  /*5580*/  UISETP.GE.AND UP0, UPT, UR4, URZ, UPT ;  /* 0x000000ff0400728c */ /* 0x000fe2000bf06270 */
[----:B-1----:R-:W-:Y:S10]  /*5590*/  IADD3 R12, PT, PT, RZ, -R13, RZ ;  /* 0x8000000dff0c7210 */ /* 0x002ff40007ffe0ff */
[----:B------:R-:W-:Y:S02]  /*55a0*/  @!UP0 UIADD3 UR12, UPT, UPT, -UR12, URZ, URZ ;  /* 0x000000ff0c0c8290 */ /* 0x000fe4000fffe1ff */
[----:B------:R-:W-:Y:S01]  /*55b0*/  @!UP6 ULOP3.LUT UR12, URZ, UR27, URZ, 0x33, !UPT ;  /* 0x0000001bff0ce292 */ /* 0x000fe2000f8e33ff */
[----:B------:R-:W-:Y:S02]  /*55c0*/  IMAD R3, R12, R9, RZ ;  /* 0x000000090c037224 */ /* 0x000fe400078e02ff */
[----:B------:R-:W-:Y:S01]  /*55d0*/  HFMA2 R12, -RZ, RZ, 0, 0 ;  /* 0x00000000ff0c7431 */ /* 0x000fe200000001ff */
[----:B------:R-:W-:Y:S02]  /*55e0*/  ULOP3.LUT UR4, UR12, UR29, URZ, 0x3c, !UPT ;  /* 0x0000001d0c047292 */ /* 0x000fe4000f8e3cff */
[----:B------:R-:W-:Y:S02]  /*55f0*/  IMAD.U32 R0, RZ, RZ, UR12 ;  /* 0x0000000cff007e24 */ /* 0x000fe4000f8e00ff */
[----:B------:R-:W-:Y:S02]  /*5600*/  UISETP.GE.AND UP0, UPT, UR4, URZ, UPT ;  /* 0x000000ff0400728c */ /* 0x000fe4000bf06270 */
[----:B------:R-:W-:Y:S01]  /*5610*/  UIADD3 UR4, UPT, UPT, -UR12, URZ, URZ ;  /* 0x000000ff0c047290 */ /* 0x000fe2000fffe1ff */
[----:B------:R-:W-:Y:S01]  /*5620*/  IABS R0, R0 ;  /* 0x0000000000007213 */ /* 0x000fe20000000000 */
[----:B------:R-:W-:Y:S02]  /*5630*/  IMAD.HI.U32 R13, R13, R3, R12 ;  /* 0x000000030d0d7227 */ /* 0x000fe400078e000c */
[----:B------:R-:W-:Y:S04]  /*5640*/  UIMAD UR4, UR27, UR4, UR23 ;  /* 0x000000041b0472a4 */ /* 0x000fe8000f8e0217 */
[----:B------:R-:W-:Y:S01]  /*5650*/  IMAD.HI.U32 R13, R13, R0, RZ ;  /* 0x000000000d0d7227 */ /* 0x000fe200078e00ff */
[----:B------:R-:W-:Y:S03]  /*5660*/  USHF.L.U32 UR10, UR4, 0x6, URZ ;  /* 0x00000006040a7899 */ /* 0x000fe600080006ff */
[----:B------:R-:W-:Y:S04]  /*5670*/  IMAD.MOV R3, RZ, RZ, -R13 ;  /* 0x000000ffff037224 */ /* 0x000fe800078e0a0d */
[C---:B------:R-:W-:Y:S05]  /*5680*/  IMAD R0, R9.reuse, R3, R0 ;  /* 0x0000000309007224 */ /* 0x040fea00078e0200 */
[----:B------:R-:W-:Y:S11]  /*5690*/  ISETP.GT.U32.AND P1, PT, R9, R0, PT ;  /* 0x000000000900720c */ /* 0x000ff60003f24070 */
[----:B------:R-:W-:Y:S02]  /*56a0*/  @!UPT UIADD3 URZ, UPT, UPT, URZ, URZ, URZ ;  /* 0x000000fffffff290 */ /* 0x000fe4000fffe0ff */
[-C--:B------:R-:W-:Y:S01]  /*56b0*/  @!P1 IADD3 R0, PT, PT, R0, -R9.reuse, RZ ;  /* 0x8000000900009210 */ /* 0x080fe20007ffe0ff */
[----:B------:R-:W-:Y:S01]  /*56c0*/  @!P1 VIADD R13, R13, 0x1 ;  /* 0x000000010d0d9836 */ /* 0x000fe20000000000 */
[----:B------:R-:W-:Y:S02]  /*56d0*/  ISETP.NE.U32.AND P1, PT, RZ, UR30, PT ;  /* 0x0000001eff007c0c */ /* 0x000fe4000bf25070 */
[----:B------:R-:W-:Y:S02]  /*56e0*/  ISETP.GE.U32.AND P2, PT, R0, R9, PT ;  /* 0x000000090000720c */ /* 0x000fe40003f46070 */
[----:B------:R-:W-:Y:S11]  /*56f0*/  ISETP.NE.AND.EX P1, PT, RZ, UR31, PT, P1 ;  /* 0x0000001fff007c0c */ /* 0x000ff6000bf25310 */
[----:B------:R-:W-:Y:S04]  /*5700*/  @P2 IADD3 R13, PT, PT, R13, 0x1, RZ ;  /* 0x000000010d0d2810 */ /* 0x000fe80007ffe0ff */
[----:B------:R-:W-:Y:S11]  /*5710*/  R2UR UR13, R13 ;  /* 0x000000000d0d72ca */ /* 0x000ff600000e0000 */
[----:B------:R-:W-:Y:S02]  /*5720*/  @!UPT UIADD3 URZ, UPT, UPT, URZ, URZ, URZ ;  /* 0x000000fffffff290 */ /* 0x000fe4000fffe0ff */
[----:B------:R-:W-:Y:S02]  /*5730*/  @!UP0 UIADD3 UR13, UPT, UPT, -UR13, URZ, URZ ;  /* 0x000000ff0d0d8290 */ /* 0x000fe4000fffe1ff */
[----:B------:R-:W-:Y:S04]  /*5740*/  @!UP2 ULOP3.LUT UR13, URZ, UR29, URZ, 0x33, !UPT ;  /* 0x0000001dff0da292 */ /* 0x000fe8000f8e33ff */
[----:B------:R-:W-:Y:S04]  /*5750*/  UIADD3 UR5, UPT, UPT, -UR13, URZ, URZ ;  /* 0x000000ff0d057290 */ /* 0x000fe8000fffe1ff */
[----:B------:R-:W-:Y:S01]  /*5760*/  UIMAD UR12, UR29, UR5, UR12 ;  /* 0x000000051d0c72a4 */ /* 0x000fe2000f8e020c */
[----:B------:R-:W-:Y:S11]  /*5770*/  BRA.U !UP5, `(.L_x_90) ;  /* 0x000000010d387547 */ /* 0x000ff6000b800000 */
[----:B------:R-:W-:Y:S01]  /*5780*/  UPLOP3.LUT UP1, UPT, UPT, UPT, UP4, 0x80, 0x8 ;  /* 0x000000000008789c */ /* 0x000fe20003f2f040 */
[----:B------:R-:W-:Y:S01]  /*5790*/  IMAD.MOV.U32 R91, RZ, RZ, 0x1 ;  /* 0x00000001ff5b7424 */ /* 0x000fe200078e00ff */
[----:B------:R-:W1:Y:S01]  /*57a0*/  LDCU.64 UR8, c[0x0][0x358] ;  /* 0x00006b00ff0877ac */ /* 0x000e620008000a00 */
[----:B------:R-:W-:Y:S03]  /*57b0*/  MOV R0, 0x1 ;  /* 0x0000000100007802 */ /* 0x000fe60000000f00 */
[----:B------:R-:W-:Y:S05]  /*57c0*/  PLOP3.LUT P2, PT, PT, PT, UP1, 0x80, 0x8 ;  /* 0x000000000008781c */ /* 0x000fea0003f4f018 */
[----:B------:R-:W2:Y:S01]  /*57d0*/  @UP1 LDCU.64 UR4, c[0x0][0x888] ;  /* 0x00011100ff0417ac */ /* 0x000ea20008000a00 */
[----:B------:R-:W-:Y:S07]  /*57e0*/  @UP1 UIMAD UR6, UR49, UR30, URZ ;  /* 0x0000001e310612a4 */ /* 0x000fee000f8e02ff */
[----:B------:R-:W-:Y:S01]  /*57f0*/  @!P2 PRMT R91, R0, 0x7610, R91 ;  /* 0x00007610005ba816 */ /* 0x000fe2000000005b */
[----:B--2---:R-:W-:Y:S06]  /*5800*/  @UP1 UIMAD.WIDE UR4, UR6, 0x4, UR4 ;  /* 0x00000004060418a5 */ /* 0x004fec000f8e0204 */
[----:B------:R-:W-:Y:S01]  /*5810*/  IMAD.U32 R12, RZ, RZ, UR4 ;  /* 0x00000004ff0c7e24 */ /* 0x000fe2000f8e00ff */
[----:B------:R-:W-:Y:S04]  /*5820*/  MOV R13, UR5 ;  /* 0x00000005000d7c02 */ /* 0x000fe80008000f00 */
[----:B------:R-:W2:Y:S01]  /*5830*/  @!UP1 LDCU UR4, c[0x0][0x880] ;  /* 0x00011000ff0497ac */ /* 0x000ea20008000800 */
[----:B-1---5:R1:W5:Y:S02]  /*5840*/  @P2 LDG.E R41, desc[UR8][R12.64] ;  /* 0x000000080c292981 */ /* 0x022364000c1e1900 */
[----:B-12---:R-:W-:Y:S07]  /*5850*/  @!P2 IMAD.U32 R41, RZ, RZ, UR4 ;  /* 0x00000004ff29ae24 */ /* 0x006fee000f8e00ff */
.L_x_90:
[----:B-----5:R-:W-:Y:S01]  /*5860*/  @!P1 FSETP.EQ.AND P3, PT, R41, RZ, PT ;  /* 0x000000ff2900920b */ /* 0x020fe20003f62000 */
[----:B------:R-:W-:Y:S01]  /*5870*/  @!UPT UIADD3 URZ, UPT, UPT, URZ, URZ, URZ ;  /* 0x000000fffffff290 */ /* 0x000fe2000fffe0ff */
[----:B------:R-:W-:Y:S11]  /*5880*/  @!P1 BRA `(.L_x_91) ;  /* 0x0000000000149947 */ /* 0x000ff60003800000 */
[----:B------:R-:W-:Y:S02]  /*5890*/  LOP3.LUT P1, RZ, R91, 0xff, RZ, 0xc0, !PT ;  /* 0x000000ff5bff7812 */ /* 0x000fe4000782c0ff */
[----:B------:R-:W-:Y:S04]  /*58a0*/  PLOP3.LUT P3, PT, PT, PT, UP1, 0x80, 0x8 ;  /* 0x000000000008781c */ /* 0x000fe80003f6f018 */
[----:B------:R-:W-:Y:S07]  /*58b0*/  PLOP3.LUT P3, PT, P3, PT, PT, 0x8, 0x80 ;  /* 0x000000000080781c */ /* 0x000fee0001f6e170 */
[----:B------:R-:W-:Y:S11]  /*58c0*/  @P1 FSETP.EQ.AND P3, PT, R41, RZ, PT ;  /* 0x000000ff2900120b */ /* 0x000ff60003f62000 */
[----:B------:R-:W-:Y:S02]  /*58d0*/  @!UPT UIADD3 URZ, UPT, UPT, URZ, URZ, URZ ;  /* 0x000000fffffff290 */ /* 0x000fe4000fffe0ff */
.L_x_91:
[----:B------:R-:W-:Y:S01]  /*58e0*/  ULEA UR4, UR25, UR22, 0x3 ;  /* 0x0000001619047291 */ /* 0x000fe2000f8e18ff */
[----:B------:R-:W-:Y:S02]  /*58f0*/  SHF.L.U32 R3, R10, 0x1f, RZ ;  /* 0x0000001f0a037819 */ /* 0x000fe400000006ff */
[----:B------:R-:W-:Y:S04]  /*5900*/  ELECT P2, URZ, PT ;  /* 0x0000000000ff782f */ /* 0x000fe80003840000 */
[----:B------:R-:W-:Y:S02]  /*5910*/  PLOP3.LUT P2, PT, P3, P2, PT, 0xf2, 0x2f ;  /* 0x00000000002f781c */ /* 0x000fe40001f45e72 */
[----:B------:R-:W1:Y:S02]  /*5920*/  SYNCS.PHASECHK.TRANS64.TRYWAIT P1, [UR4+0xb8], R3 ;  /* 0x0000b803ff0075a7 */ /* 0x000e640008021104 */
[----:B-1----:R-:W-:Y:S09]  /*5930*/  @!P1 BRA `(.L_x_92) ;  /* 0x0000004000509947 */ /* 0x002ff20003800000 */
.L_x_174:
[----:B------:R-:W2:Y:S01]  /*5940*/  S2UR UR23, SR_CgaCtaId ;  /* 0x00000000001779c3 */ /* 0x000ea20000008800 */
[----:B------:R-:W-:Y:S01]  /*5950*/  VOTEU.ALL UP0, P2 ;  /* 0x0000000000ff7886 */ /* 0x000fe20001000000 */
[----:B------:R-:W-:Y:S01]  /*5960*/  @!P2 IADD3 R9, P1, PT, R14, 0x580, RZ ;  /* 0x000005800e09a810 */ /* 0x000fe20007f3e0ff */
[----:B------:R-:W-:Y:S02]  /*5970*/  UIADD3 UR6, UPT, UPT, UR25, 0x1, URZ ;  /* 0x0000000119067890 */ /* 0x000fe4000fffe0ff */
[----:B------:R-:W-:Y:S01]  /*5980*/  UIADD3 UR9, UPT, UPT, UR4, 0xa0, URZ ;  /* 0x000000a004097890 */ /* 0x000fe2000fffe0ff */
[----:B------:R-:W-:Y:S01]  /*5990*/  @!P2 R2UR UR7, R9 ;  /* 0x000000000907a2ca */ /* 0x000fe200000e0000 */
[----:B------:R-:W-:Y:S01]  /*59a0*/  @!UP0 ULEA UR5, UR25, UR22, 0xd ;  /* 0x0000001619058291 */ /* 0x000fe2000f8e68ff */
[----:B-1----:R-:W-:Y:S01]  /*59b0*/  @!P2 IMAD.X R0, RZ, RZ, R15, P1 ;  /* 0x000000ffff00a224 */ /* 0x002fe200008e060f */
[----:B------:R-:W-:Y:S01]  /*59c0*/  UMOV UR24, 0x0 ;  /* 0x0000000000187882 */ /* 0x000fe20000000000 */
[----:B------:R-:W-:Y:S01]  /*59d0*/  UMOV UR25, 0x10000000 ;  /* 0x1000000000197882 */ /* 0x000fe20000000000 */
[----:B------:R-:W-:Y:S02]  /*59e0*/  @!UP0 UIADD3 UR8, UPT, UPT, UR5, 0x200, URZ ;  /* 0x0000020005088890 */ /* 0x000fe4000fffe0ff */
[----:B------:R-:W-:Y:S01]  /*59f0*/  UISETP.NE.AND UP0, UPT, UR6, 0x3, UPT ;  /* 0x000000030600788c */ /* 0x000fe2000bf05270 */
[----:B------:R-:W-:Y:S01]  /*5a00*/  @!P2 R2UR UR5, R0 ;  /* 0x000000000005a2ca */ /* 0x000fe200000e0000 */
[----:B------:R-:W-:Y:S02]  /*5a10*/  @!P2 IMAD.MOV.U32 R0, RZ, RZ, 0x2000 ;  /* 0x00002000ff00a424 */ /* 0x000fe400078e00ff */
[----:B------:R-:W-:Y:S02]  /*5a20*/  USEL UR6, UR6, URZ, UP0 ;  /* 0x000000ff06067287 */ /* 0x000fe40008000000 */
[----:B------:R-:W-:Y:S01]  /*5a30*/  IMAD.U32 R12, RZ, RZ, UR7 ;  /* 0x00000007ff0c7e24 */ /* 0x000fe2000f8e00ff */
[----:B------:R-:W-:Y:S02]  /*5a40*/  USEL UR19, URZ, 0x1, UP0 ;  /* 0x00000001ff137887 */ /* 0x000fe40008000000 */
[----:B------:R-:W-:Y:S02]  /*5a50*/  VOTEU.ALL UP0, P2 ;  /* 0x0000000000ff7886 */ /* 0x000fe40001000000 */
[----:B------:R-:W-:Y:S01]  /*5a60*/  @!P2 R2UR UR20, R12 ;  /* 0x000000000c14a2ca */ /* 0x000fe200000e0000 */
[----:B--2---:R-:W-:Y:S01]  /*5a70*/  UPRMT UR7, UR23, 0x654, UR9 ;  /* 0x0000065417077896 */ /* 0x004fe20008000009 */
[----:B------:R-:W-:Y:S01]  /*5a80*/  LOP3.LUT R10, R10, UR19, RZ, 0x3c, !PT ;  /* 0x000000130a0a7c12 */ /* 0x000fe2000f8e3cff */
[----:B------:R-:W-:Y:S01]  /*5a90*/  IMAD.U32 R13, RZ, RZ, UR5 ;  /* 0x00000005ff0d7e24 */ /* 0x000fe2000f8e00ff */
[----:B------:R-:W-:Y:S02]  /*5aa0*/  ULEA UR5, UR6, UR22, 0x3 ;  /* 0x0000001606057291 */ /* 0x000fe4000f8e18ff */
[----:B------:R-:W-:Y:S02]  /*5ab0*/  SHF.L.U32 R3, R10, 0x1f, RZ ;  /* 0x0000001f0a037819 */ /* 0x000fe400000006ff */
[----:B------:R-:W-:Y:S11]  /*5ac0*/  @!P2 R2UR UR21, R13 ;  /* 0x000000000d15a2ca */ /* 0x000ff600000e0000 */
[----:B------:R-:W-:Y:S02]  /*5ad0*/  @!UPT UIADD3 URZ, UPT, UPT, URZ, URZ, URZ ;  /* 0x000000fffffff290 */ /* 0x000fe4000fffe0ff */
[----:B------:R1:W-:Y:S01]  /*5ae0*/  @!UP0 UTMALDG.4D [UR8], [UR20], desc[UR24] ;  /* 0x00001808140085b4 */ /* 0x0003e20008019000 */
[----:B------:R2:W-:Y:S01]  /*5af0*/  @!P2 SYNCS.ARRIVE.TRANS64.RED.A0TR RZ, [UR4+0xa0], R0 ;  /* 0x0000a000ffffa9a7 */ /* 0x0005e20008300404 */
[----:B------:R-:W-:Y:S01]  /*5b00*/  SYNCS.ARRIVE.TRANS64.RED.A1T0 RZ, [UR7], RZ ;  /* 0x000000ffffff79a7 */ /* 0x000fe20008100407 */
[----:B--2---:R-:W-:Y:S01]  /*5b10*/  @P0 SHF.R.U32.HI R0, RZ, 0x10, R5 ;  /* 0x00000010ff000819 */ /* 0x004fe20000011605 */
[----:B------:R-:W2:Y:S03]  /*5b20*/  SYNCS.PHASECHK.TRANS64.TRYWAIT P1, [UR5+0xb8], R3 ;  /* 0x0000b803ff0075a7 */ /* 0x000ea60008021105 */
[----:B------:R-:W-:Y:S01]  /*5b30*/  @P0 R2UR UR49, R0 ;  /* 0x00000000003102ca */ /* 0x000fe200000e0000 */
[----:B------:R-:W-:Y:S03]  /*5b40*/  @!UPT UIADD3 URZ, UPT, UPT, URZ, URZ, URZ ;  /* 0x000000fffffff290 */ /* 0x000fe6000fffe0ff */
[----:B-12---:R-:W-:Y:S11]  /*5b50*/  @!P1 BRA `(.L_x_93) ;  /* 0x0000003c00e09947 */ /* 0x006ff60003800000 */
.L_x_176:
[----:B------:R-:W2:Y:S01]  /*5b60*/  S2UR UR28, SR_CgaCtaId ;  /* 0x00000000001c79c3 */ /* 0x000ea20000008800 */
[----:B------:R-:W-:Y:S01]  /*5b70*/  UIADD3 UR9, UPT, UPT, UR5, 0xa0, URZ ;  /* 0x000000a005097890 */ /* 0x000fe2000fffe0ff */
[----:B-1----:R-:W-:Y:S01]  /*5b80*/  @!P2 IADD3 R3, P0, PT, R14, 0x580, RZ ;  /* 0x000005800e03a810 */ /* 0x002fe20007f1e0ff */
[----:B------:R-:W-:Y:S01]  /*5b90*/  UPLOP3.LUT UP2, UPT, UPT, UPT, UPT, 0x80, 0x8 ;  /* 0x000000000008789c */ /* 0x000fe20003f4f070 */
[----:B------:R-:W-:Y:S01]  /*5ba0*/  R2UR UR23, R95 ;  /* 0x000000005f1772ca */ /* 0x000fe200000e0000 */
[----:B------:R-:W-:Y:S01]  /*5bb0*/  UMOV UR20, 0x0 ;  /* 0x0000000000147882 */ /* 0x000fe20000000000 */
[----:B------:R-:W-:Y:S01]  /*5bc0*/  VOTEU.ALL UP0, P2 ;  /* 0x0000000000ff7886 */ /* 0x000fe20001000000 */
[----:B------:R-:W-:Y:S01]  /*5bd0*/  @!P2 IMAD.X R0, RZ, RZ, R15, P0 ;  /* 0x000000ffff00a224 */ /* 0x000fe200000e060f */
[----:B------:R-:W-:Y:S01]  /*5be0*/  UMOV UR21, 0x10000000 ;  /* 0x1000000000157882 */ /* 0x000fe20000000000 */
[----:B------:R-:W-:Y:S02]  /*5bf0*/  R2UR UR24, R96 ;  /* 0x00000000601872ca */ /* 0x000fe400000e0000 */
[----:B------:R-:W-:Y:S01]  /*5c00*/  @!UP0 ULEA UR4, UR6, UR22, 0xd ;  /* 0x0000001606048291 */ /* 0x000fe2000f8e68ff */
[----:B------:R-:W-:Y:S01]  /*5c10*/  LOP3.LUT P0, RZ, R6, 0x1, RZ, 0xc0, !PT ;  /* 0x0000000106ff7812 */ /* 0x000fe2000780c0ff */
[----:B------:R-:W-:Y:S01]  /*5c20*/  UIADD3 UR6, UPT, UPT, UR6, 0x1, URZ ;  /* 0x0000000106067890 */ /* 0x000fe2000fffe0ff */
[----:B------:R-:W-:Y:S01]  /*5c30*/  LOP3.LUT R8, R8, 0x1, RZ, 0x3c, !PT ;  /* 0x0000000108087812 */ /* 0x000fe200078e3cff */
[----:B------:R-:W-:Y:S02]  /*5c40*/  @!UP0 UIADD3 UR10, UPT, UPT, UR10, 0x20, URZ ;  /* 0x000000200a0a8890 */ /* 0x000fe4000fffe0ff */
[----:B------:R-:W-:Y:S01]  /*5c50*/  @!UP0 UIADD3 UR8, UPT, UPT, UR4, 0x200, URZ ;  /* 0x0000020004088890 */ /* 0x000fe2000fffe0ff */
[----:B------:R-:W-:Y:S01]  /*5c60*/  @!P2 R2UR UR4, R0 ;  /* 0x000000000004a2ca */ /* 0x000fe200000e0000 */
[----:B------:R-:W-:Y:S02]  /*5c70*/  UISETP.NE.AND UP0, UPT, UR6, 0x3, UPT ;  /* 0x000000030600788c */ /* 0x000fe4000bf05270 */
[----:B------:R-:W-:Y:S02]  /*5c80*/  UIADD3 UR23, UPT, UPT, UR14, UR23, URZ ;  /* 0x000000170e177290 */ /* 0x000fe4000fffe0ff */
[----:B------:R-:W-:Y:S01]  /*5c90*/  USEL UR25, UR6, URZ, UP0 ;  /* 0x000000ff06197287 */ /* 0x000fe20008000000 */
[----:B------:R-:W-:Y:S01]  /*5ca0*/  @!P2 R2UR UR6, R3 ;  /* 0x000000000306a2ca */ /* 0x000fe200000e0000 */
[----:B------:R-:W-:Y:S02]  /*5cb0*/  USEL UR19, URZ, 0x1, UP0 ;  /* 0x00000001ff137887 */ /* 0x000fe40008000000 */
[----:B------:R-:W-:Y:S04]  /*5cc0*/  VOTEU.ALL UP0, P2 ;  /* 0x0000000000ff7886 */ /* 0x000fe80001000000 */
[----:B------:R-:W-:Y:S01]  /*5cd0*/  IMAD.U32 R13, RZ, RZ, UR4 ;  /* 0x00000004ff0d7e24 */ /* 0x000fe2000f8e00ff */
[----:B--2---:R-:W-:Y:S01]  /*5ce0*/  UPRMT UR4, UR28, 0x654, UR9 ;  /* 0x000006541c047896 */ /* 0x004fe20008000009 */
[----:B------:R-:W-:Y:S01]  /*5cf0*/  LOP3.LUT R10, R10, UR19, RZ, 0x3c, !PT ;  /* 0x000000130a0a7c12 */ /* 0x000fe2000f8e3cff */
[----:B------:R-:W-:Y:S02]  /*5d00*/  UIADD3 UR28, UPT, UPT, UR15, UR24, URZ ;  /* 0x000000180f1c7290 */ /* 0x000fe4000fffe0ff */
[----:B------:R-:W-:Y:S01]  /*5d10*/  @!P2 R2UR UR7, R13 ;  /* 0x000000000d07a2ca */ /* 0x000fe200000e0000 */
[----:B------:R-:W-:Y:S05]  /*5d20*/  IMAD.U32 R12, RZ, RZ, UR6 ;  /* 0x00000006ff0c7e24 */ /* 0x000fea000f8e00ff */
[----:B------:R-:W-:Y:S11]  /*5d30*/  @!P2 R2UR UR6, R12 ;  /* 0x000000000c06a2ca */ /* 0x000ff600000e0000 */
[----:B------:R-:W-:Y:S02]  /*5d40*/  @!UPT UIADD3 URZ, UPT, UPT, URZ, URZ, URZ ;  /* 0x000000fffffff290 */ /* 0x000fe4000fffe0ff */
[----:B------:R1:W-:Y:S01]  /*5d50*/  @!UP0 UTMALDG.4D [UR8], [UR6], desc[UR20] ;  /* 0x00001408060085b4 */ /* 0x0003e20008019000 */
[----:B------:R1:W-:Y:S01]  /*5d60*/  @!P2 SYNCS.ARRIVE.TRANS64.RED.A0TR RZ, [UR5+0xa0], R2 ;  /* 0x0000a002ffffa9a7 */ /* 0x0003e20008300405 */
[----:B------:R-:W-:Y:S01]  /*5d70*/  SYNCS.ARRIVE.TRANS64.RED.A1T0 RZ, [UR4], RZ ;  /* 0x000000ffffff79a7 */ /* 0x000fe20008100404 */
[----:B------:R-:W-:Y:S05]  /*5d80*/  @P0 BRA `(.L_x_94) ;  /* 0xfffffff000340947 */ /* 0x000fea000383ffff */
[----:B------:R-:W-:Y:S01]  /*5d90*/  UIADD3 UR22, UPT, UPT, UR22, 0xb8, URZ ;  /* 0x000000b816167890 */ /* 0x000fe2000fffe0ff */
[----:B------:R-:W-:-:S03]  /*5da0*/  SHF.L.U32 R3, R10, 0x1f, RZ ;  /* 0x0000001f0a037819 */ /* 0x000fc600000006ff */
[----:B------:R-:W-:-:S09]  /*5db0*/  ULEA UR4, UR25, UR22, 0x3 ;  /* 0x0000001619047291 */ /* 0x000fd2000f8e18ff */
[----:B------:R-:W2:Y:S02]  /*5dc0*/  SYNCS.PHASECHK.TRANS64.TRYWAIT P0, [UR4], R3 ;  /* 0x00000003ff0075a7 */ /* 0x000ea40008001104 */
[----:B--2---:R-:W-:Y:S05]  /*5dd0*/  @!P0 BRA `(.L_x_95) ;  /* 0x0000003c00588947 */ /* 0x004fea0003800000 */
.L_x_178:
[----:B------:R-:W-:-:S04]  /*5de0*/  UIADD3 UR4, UPT, UPT, UR25, 0x1, URZ ;  /* 0x0000000119047890 */ /* 0x000fc8000fffe0ff */
[----:B------:R-:W-:-:S04]  /*5df0*/  UISETP.NE.AND UP0, UPT, UR4, 0x3, UPT ;  /* 0x000000030400788c */ /* 0x000fc8000bf05270 */
[----:B-1----:R-:W-:Y:S02]  /*5e00*/  USEL UR6, URZ, 0x1, UP0 ;  /* 0x00000001ff067887 */ /* 0x002fe40008000000 */
[----:B------:R-:W-:-:S04]  /*5e10*/  USEL UR4, UR4, URZ, UP0 ;  /* 0x000000ff04047287 */ /* 0x000fc80008000000 */
[----:B------:R-:W-:Y:S01]  /*5e20*/  ULEA UR5, UR4, UR22, 0x3 ;  /* 0x0000001604057291 */ /* 0x000fe2000f8e18ff */
[----:B------:R-:W-:-:S04]  /*5e30*/  LOP3.LUT R10, R10, UR6, RZ, 0x3c, !PT ;  /* 0x000000060a0a7c12 */ /* 0x000fc8000f8e3cff */
[----:B--2---:R-:W-:-:S04]  /*5e40*/  SHF.L.U32 R3, R10, 0x1f, RZ ;  /* 0x0000001f0a037819 */ /* 0x004fc800000006ff */
[----:B------:R-:W1:Y:S02]  /*5e50*/  SYNCS.PHASECHK.TRANS64.TRYWAIT P0, [UR5], R3 ;  /* 0x00000003ff0075a7 */ /* 0x000e640008001105 */
[----:B-1----:R-:W-:Y:S05]  /*5e60*/  @!P0 BRA `(.L_x_96) ;  /* 0x0000003c004c8947 */ /* 0x002fea0003800000 */
.L_x_180:
[----:B------:R-:W-:-:S04]  /*5e70*/  UIADD3 UR4, UPT, UPT, UR4, 0x1, URZ ;  /* 0x0000000104047890 */ /* 0x000fc8000fffe0ff */
[----:B------:R-:W-:-:S04]  /*5e80*/  UISETP.NE.AND UP0, UPT, UR4, 0x3, UPT ;  /* 0x000000030400788c */ /* 0x000fc8000bf05270 */
[----:B------:R-:W-:Y:S02]  /*5e90*/  USEL UR5, URZ, 0x1, UP0 ;  /* 0x00000001ff057887 */ /* 0x000fe40008000000 */
[----:B------:R-:W-:-:S04]  /*5ea0*/  USEL UR4, UR4, URZ, UP0 ;  /* 0x000000ff04047287 */ /* 0x000fc80008000000 */
[----:B------:R-:W-:Y:S01]  /*5eb0*/  ULEA UR4, UR4, UR22, 0x3 ;  /* 0x0000001604047291 */ /* 0x000fe2000f8e18ff */
[----:B-1----:R-:W-:-:S04]  /*5ec0*/  LOP3.LUT R3, R10, UR5, RZ, 0x3c, !PT ;  /* 0x000000050a037c12 */ /* 0x002fc8000f8e3cff */
[----:B------:R-:W-:Y:S01]  /*5ed0*/  SHF.L.U32 R3, R3, 0x1f, RZ ;  /* 0x0000001f03037819 */ /* 0x000fe200000006ff */
[----:B------:R-:W-:-:S07]  /*5ee0*/  IMAD.U32 R0, RZ, RZ, UR4 ;  /* 0x00000004ff007e24 */ /* 0x000fce000f8e00ff */
.L_x_97:
[----:B-1----:R1:W2:Y:S02]  /*5ef0*/  SYNCS.PHASECHK.TRANS64.TRYWAIT P0, [R0+URZ], R3 ;  /* 0x00000003000075a7 */ /* 0x0022a400080011ff */
[----:B--2---:R-:W-:Y:S05]  /*5f00*/  @!P0 NANOSLEEP.SYNCS 0x989680 ;  /* 0x009896800000895d */ /* 0x004fea0003900000 */
[----:B------:R-:W2:Y:S02]  /*5f10*/  @!P0 SYNCS.PHASECHK.TRANS64 P0, [R0+URZ], R3 ;  /* 0x00000003000085a7 */ /* 0x000ea400080010ff */
[----:B--2---:R-:W-:Y:S05]  /*5f20*/  @P0 EXIT ;  /* 0x000000000000094d */ /* 0x004fea0003800000 */
[----:B------:R-:W-:Y:S05]  /*5f30*/  BRA `(.L_x_97) ;  /* 0xfffffffc00ec7947 */ /* 0x000fea000383ffff */
.L_x_85:
[----:B------:R-:W-:-:S06]  /*5f40*/  UISETP.GE.AND UP0, UPT, UR18, 0x4, UPT ;  /* 0x000000041200788c */ /* 0x000fcc000bf06270 */
[----:B------:R-:W-:-:S13]  /*5f50*/  PLOP3.LUT P0, PT, PT, PT, UP0, 0x80, 0x8 ;  /* 0x000000000008781c */ /* 0x000fda0003f0f008 */
[----:B-1----:R-:W-:Y:S05]  /*5f60*/  @!P0 EXIT ;  /* 0x000000000000894d */ /* 0x002fea0003800000 */
[----:B------:R-:W1:Y:S08]  /*5f70*/  S2UR UR4, SR_CgaCtaId ;  /* 0x00000000000479c3 */ /* 0x000e700000008800 */
[----:B------:R-:W-:Y:S01]  /*5f80*/  BAR.SYNC.DEFER_BLOCKING 0x6, 0xa0 ;  /* 0x0182800000007b1d */ /* 0x000fe20000010000 */
[C---:B------:R-:W-:Y:S01]  /*5f90*/  IMAD.SHL.U32 R0, R98.reuse, 0x20, RZ ;  /* 0x0000002062007824 */ /* 0x040fe200078e00ff */
[C---:B------:R-:W-:Y:S01]  /*5fa0*/  LOP3.LUT R99, R98.reuse, 0x2, RZ, 0xc0, !PT ;  /* 0x0000000262637812 */ /* 0x040fe200078ec0ff */
[C---:B------:R-:W-:Y:S01]  /*5fb0*/  IMAD.SHL.U32 R105, R98.reuse, 0x4, RZ ;  /* 0x0000000462697824 */ /* 0x040fe200078e00ff */
[C---:B------:R-:W-:Y:S01]  /*5fc0*/  LOP3.LUT R90, R98.reuse, 0x60, RZ, 0xc0, !PT ;  /* 0x00000060625a7812 */ /* 0x040fe200078ec0ff */
[----:B------:R-:W-:Y:S01]  /*5fd0*/  IMAD.U32 R37, R98, 0x10000, RZ ;  /* 0x0001000062257824 */ /* 0x000fe200078e00ff */
[----:B------:R-:W-:-:S02]  /*5fe0*/  UMOV UR51, 0x400 ;  /* 0x0000040000337882 */ /* 0x000fc40000000000 */
[----:B------:R-:W2:Y:S01]  /*5ff0*/  LDC.64 R78, c[0x0][0x8b0] ;  /* 0x00022c00ff4e7b82 */ /* 0x000ea20000000a00 */
[----:B------:R-:W-:Y:S01]  /*6000*/  LOP3.LUT R4, R0, 0xc0, RZ, 0xc0, !PT ;  /* 0x000000c000047812 */ /* 0x000fe200078ec0ff */
[----:B------:R-:W-:Y:S01]  /*6010*/  USHF.R.S32.HI UR55, URZ, 0x1f, UR5 ;  /* 0x0000001fff377899 */ /* 0x000fe20008011405 */
[----:B------:R-:W-:Y:S01]  /*6020*/  LOP3.LUT R98, R98, 0x4, RZ, 0xc0, !PT ;  /* 0x0000000462627812 */ /* 0x000fe200078ec0ff */
[----:B------:R-:W-:Y:S01]  /*6030*/  IMAD.MOV.U32 R36, RZ, RZ, RZ ;  /* 0x000000ffff247224 */ /* 0x000fe200078e00ff */
[----:B------:R-:W-:Y:S01]  /*6040*/  LOP3.LUT R105, R4, 0x18, R105, 0xf8, !PT ;  /* 0x0000001804697812 */ /* 0x000fe200078ef869 */
[----:B------:R-:W-:Y:S01]  /*6050*/  ULEA.HI UR55, UR55, UR5, URZ, 0x6 ;  /* 0x0000000537377291 */ /* 0x000fe2000f8f30ff */
[----:B------:R-:W-:Y:S01]  /*6060*/  IADD3 R104, PT, PT, -R98, 0x2, RZ ;  /* 0x0000000262687810 */ /* 0x000fe20007ffe1ff */
[----:B------:R-:W3:Y:S01]  /*6070*/  LDC.64 R76, c[0x0][0x8a8] ;  /* 0x00022a00ff4c7b82 */ /* 0x000ee20000000a00 */
[----:B------:R-:W-:Y:S02]  /*6080*/  LOP3.LUT R105, R105, 0xf20, R0, 0xf8, !PT ;  /* 0x00000f2069697812 */ /* 0x000fe400078ef800 */
[----:B------:R-:W-:-:S02]  /*6090*/  CS2R R88, SRZ ;  /* 0x0000000000587805 */ /* 0x000fc4000001ff00 */
[----:B------:R-:W-:Y:S01]  /*60a0*/  LOP3.LUT R37, R37, 0x600000, RZ, 0xc0, !PT ;  /* 0x0060000025257812 */ /* 0x000fe200078ec0ff */
[----:B------:R-:W-:Y:S01]  /*60b0*/  IMAD.MOV R99, RZ, RZ, -R99 ;  /* 0x000000ffff637224 */ /* 0x000fe200078e0a63 */
[----:B------:R-:W-:Y:S01]  /*60c0*/  UMOV UR57, 0x1 ;  /* 0x0000000100397882 */ /* 0x000fe20000000000 */
[----:B------:R-:W-:Y:S01]  /*60d0*/  IMAD.MOV R98, RZ, RZ, -R98 ;  /* 0x000000ffff627224 */ /* 0x000fe200078e0a62 */
[----:B------:R-:W-:Y:S01]  /*60e0*/  UMOV UR52, URZ ;  /* 0x000000ff00347c82 */ /* 0x000fe20008000000 */
[----:B-1----:R-:W-:Y:S01]  /*60f0*/  ULEA UR51, UR4, UR51, 0x18 ;  /* 0x0000003304337291 */ /* 0x002fe2000f8ec0ff */
[----:B------:R-:W-:Y:S01]  /*6100*/  IMAD.SHL.U32 R104, R104, 0x10, RZ ;  /* 0x0000001068687824 */ /* 0x000fe200078e00ff */
[----:B------:R-:W1:Y:S01]  /*6110*/  LDCU UR4, c[0x0][0x370] ;  /* 0x00006e00ff0477ac */ /* 0x000e620008000800 */
[----:B------:R-:W4:Y:S06]  /*6120*/  LDCU UR45, c[0x0][0xb0c] ;  /* 0x00016180ff2d77ac */ /* 0x000f2c0008000800 */
[----:B------:R-:W4:Y:S01]  /*6130*/  LDS R2, [UR51+0x130] ;  /* 0x00013033ff027984 */ /* 0x000f220008000800 */
[----:B------:R-:W2:Y:S01]  /*6140*/  LDCU UR38, c[0x0][0xb30] ;  /* 0x00016600ff2677ac */ /* 0x000ea20008000800 */
[----:B------:R-:W2:Y:S01]  /*6150*/  LDCU.64 UR58, c[0x0][0x888] ;  /* 0x00011100ff3a77ac */ /* 0x000ea20008000a00 */
[----:B------:R-:W2:Y:S01]  /*6160*/  LDCU.64 UR46, c[0x0][0xb28] ;  /* 0x00016500ff2e77ac */ /* 0x000ea20008000a00 */
[----:B-1----:R-:W-:Y:S01]  /*6170*/  IMAD.U32 R94, RZ, RZ, UR4 ;  /* 0x00000004ff5e7e24 */ /* 0x002fe2000f8e00ff */
[----:B------:R-:W1:Y:S01]  /*6180*/  LDCU UR4, c[0x0][0x374] ;  /* 0x00006e80ff0477ac */ /* 0x000e620008000800 */
[----:B------:R-:W2:Y:S01]  /*6190*/  LDCU.128 UR60, c[0x0][0xb10] ;  /* 0x00016200ff3c77ac */ /* 0x000ea20008000c00 */
[----:B------:R-:W-:Y:S01]  /*61a0*/  USHF.R.S32.HI UR55, URZ, 0x6, UR55 ;  /* 0x00000006ff377899 */ /* 0x000fe20008011437 */
[----:B------:R-:W-:Y:S01]  /*61b0*/  UMOV UR56, URZ ;  /* 0x000000ff00387c82 */ /* 0x000fe20008000000 */
[----:B------:R-:W-:Y:S01]  /*61c0*/  UMOV UR54, URZ ;  /* 0x000000ff00367c82 */ /* 0x000fe20008000000 */
[----:B-1----:R-:W-:Y:S01]  /*61d0*/  IMAD.U32 R93, RZ, RZ, UR4 ;  /* 0x00000004ff5d7e24 */ /* 0x002fe2000f8e00ff */
[----:B------:R-:W-:-:S06]  /*61e0*/  UIADD3 UR4, UPT, UPT, UR51, 0x200, URZ ;  /* 0x0000020033047890 */ /* 0x000fcc000fffe0ff */
[----:B------:R-:W-:Y:S01]  /*61f0*/  IMAD.U32 R0, RZ, RZ, UR4 ;  /* 0x00000004ff007e24 */ /* 0x000fe2000f8e00ff */
[----:B------:R-:W-:Y:S01]  /*6200*/  LEA R105, R105, UR4, 0x1 ;  /* 0x0000000469697c11 */ /* 0x000fe2000f8e08ff */
[C---:B----4-:R-:W-:Y:S01]  /*6210*/  VIADD R3, R2.reuse, 0x40 ;  /* 0x0000004002037836 */ /* 0x050fe20000000000 */
[----:B------:R-:W-:-:S04]  /*6220*/  LOP3.LUT R2, R2, 0xffff, RZ, 0xc0, !PT ;  /* 0x0000ffff02027812 */ /* 0x000fc800078ec0ff */
[----:B------:R-:W-:-:S05]  /*6230*/  LOP3.LUT R3, R3, 0xffff, RZ, 0xc0, !PT ;  /* 0x0000ffff03037812 */ /* 0x000fca00078ec0ff */
[----:B--23--:R1:W-:Y:S02]  /*6240*/  STL.64 [R1], R2 ;  /* 0x0000000201007387 */ /* 0x00c3e40000100a00 */
.L_x_128:
[----:B-1----:R-:W-:Y:S04]  /*6250*/  SHF.L.U32 R3, R88, 0x1f, RZ ;  /* 0x0000001f58037819 */ /* 0x002fe800000006ff */
[----:B------:R-:W1:Y:S02]  /*6260*/  SYNCS.PHASECHK.TRANS64.TRYWAIT P0, [UR51+0xe0], R3 ;  /* 0x0000e003ff0075a7 */ /* 0x000e640008001133 */
[----:B-1----:R-:W-:Y:S05]  /*6270*/  @!P0 BRA `(.L_x_98) ;  /* 0x0000003800608947 */ /* 0x002fea0003800000 */
.L_x_182:
[----:B------:R-:W-:Y:S01]  /*6280*/  LEA R2, R36, UR48, 0x2 ;  /* 0x0000003024027c11 */ /* 0x000fe2000f8e10ff */
        /* <DEDUP_REMOVED lines=9> */
[----:B------:R-:W-:Y:S09]  /*6320*/  UPRMT UR4, URZ, 0x654, UR4 ;  /* 0x00000654ff047896 */ /* 0x000ff20008000004 */
[----:B---3--:R-:W-:Y:S01]  /*6330*/  SYNCS.ARRIVE.TRANS64.RED.A1T0 RZ, [UR4], RZ ;  /* 0x000000ffffff79a7 */ /* 0x008fe20008100404 */
[----:B------:R-:W5:Y:S01]  /*6340*/  LDL R2, [R2] ;  /* 0x0000000002027983 */ /* 0x000f620000100800 */
[----:B--2---:R-:W-:Y:S11]  /*6350*/  LOP3.LUT P0, RZ, R82, 0x1, RZ, 0xc0, !PT ;  /* 0x0000000152ff7812 */ /* 0x004ff6000780c0ff */
[----:B------:R-:W-:Y:S02]  /*6360*/  @!UPT UIADD3 URZ, UPT, UPT, URZ, URZ, URZ ;  /* 0x000000fffffff290 */ /* 0x000fe4000fffe0ff */
[----:B------:R-:W-:Y:S01]  /*6370*/  VOTEU.ANY UP0, P0 ;  /* 0x0000000000ff7886 */ /* 0x000fe20000000100 */
[----:B------:R-:W-:Y:S11]  /*6380*/  PLOP3.LUT P0, PT, PT, PT, UP0, 0x80, 0x8 ;  /* 0x000000000008781c */ /* 0x000ff60003f0f008 */
[----:B------:R-:W-:Y:S02]  /*6390*/  @!UPT UIADD3 URZ, UPT, UPT, URZ, URZ, URZ ;  /* 0x000000fffffff290 */ /* 0x000fe4000fffe0ff */
[----:B-1----:R-:W-:Y:S02]  /*63a0*/  @P0 MOV R3, R80 ;  /* 0x0000005000030202 */ /* 0x002fe40000000f00 */
[----:B------:R-:W-:Y:S02]  /*63b0*/  @P0 LOP3.LUT R0, R81, 0xffff, RZ, 0xc0, !PT ;  /* 0x0000ffff51000812 */ /* 0x000fe400078ec0ff */
[----:B------:R-:W-:Y:S01]  /*63c0*/  @P0 R2UR UR5, R3 ;  /* 0x00000000030502ca */ /* 0x000fe200000e0000 */
[----:B------:R-:W-:Y:S01]  /*63d0*/  IMAD.U32 R3, RZ, RZ, UR55 ;  /* 0x00000037ff037e24 */ /* 0x000fe2000f8e00ff */
[----:B------:R-:W-:Y:S04]  /*63e0*/  @P0 R2UR UR4, R0 ;  /* 0x00000000000402ca */ /* 0x000fe800000e0000 */
[----:B------:R-:W-:Y:S07]  /*63f0*/  IABS R0, R3 ;  /* 0x0000000300007213 */ /* 0x000fee0000000000 */
[----:B------:R-:W-:Y:S02]  /*6400*/  @UP0 UMOV UR37, UR5 ;  /* 0x0000000500250c82 */ /* 0x000fe40008000000 */
[----:B------:R-:W-:Y:S01]  /*6410*/  @UP0 UMOV UR36, UR4 ;  /* 0x0000000400240c82 */ /* 0x000fe20008000000 */
[----:B------:R-:W-:Y:S05]  /*6420*/  BRA.U !UP1, `(.L_x_99) ;  /* 0x0000000109d47547 */ /* 0x000fea000b800000 */
[----:B------:R-:W1:Y:S01]  /*6430*/  LDCU UR14, c[0x0][0xb20] ;  /* 0x00016400ff0e77ac */ /* 0x000e620008000800 */
[----:B------:R-:W-:Y:S02]  /*6440*/  R2UR UR15, R93 ;  /* 0x000000005d0f72ca */ /* 0x000fe400000e0000 */
[----:B------:R-:W-:Y:S01]  /*6450*/  R2UR UR9, R94 ;  /* 0x000000005e0972ca */ /* 0x000fe200000e0000 */
[----:B------:R-:W-:Y:S02]  /*6460*/  UIMAD.WIDE.U32 UR10, UR36, UR63, URZ ;  /* 0x0000003f240a72a5 */ /* 0x000fe4000f8e00ff */
[----:B------:R-:W-:Y:S02]  /*6470*/  UISETP.NE.AND UP0, UPT, UR62, 0x1, UPT ;  /* 0x000000013e00788c */ /* 0x000fe4000bf05270 */
[----:B------:R-:W-:Y:S02]  /*6480*/  UISETP.NE.AND UP1, UPT, UR45, 0x1, UPT ;  /* 0x000000012d00788c */ /* 0x000fe4000bf25270 */
[----:B------:R-:W-:Y:S02]  /*6490*/  UISETP.NE.AND UP2, UPT, UR39, 0x1, UPT ;  /* 0x000000012700788c */ /* 0x000fe4000bf45270 */
[----:B------:R-:W-:Y:S02]  /*64a0*/  UIMAD.WIDE.U32 UR12, UR37, UR60, URZ ;  /* 0x0000003c250c72a5 */ /* 0x000fe4000f8e00ff */
[----:B------:R-:W-:Y:S02]  /*64b0*/  UIMAD.WIDE.U32 UR4, UR15, UR63, URZ ;  /* 0x0000003f0f0472a5 */ /* 0x000fe4000f8e00ff */
[----:B------:R-:W-:Y:S05]  /*64c0*/  UIMAD.WIDE.U32 UR6, UR9, UR60, URZ ;  /* 0x0000003c090672a5 */ /* 0x000fea000f8e00ff */
[----:B------:R-:W-:Y:S02]  /*64d0*/  UMOV UR4, UR5 ;  /* 0x0000000500047c82 */ /* 0x000fe40008000000 */
[----:B-1----:R-:W-:Y:S01]  /*64e0*/  USHF.R.U32.HI UR8, URZ, UR14, UR4 ;  /* 0x0000000eff087299 */ /* 0x002fe20008011604 */
[----:B------:R-:W-:Y:S02]  /*64f0*/  UMOV UR6, UR11 ;  /* 0x0000000b00067c82 */ /* 0x000fe40008000000 */
[----:B------:R-:W-:Y:S02]  /*6500*/  UMOV UR4, UR7 ;  /* 0x0000000700047c82 */ /* 0x000fe40008000000 */
[----:B------:R-:W-:Y:S02]  /*6510*/  USHF.R.U32.HI UR5, URZ, UR61, UR4 ;  /* 0x0000003dff057299 */ /* 0x000fe40008011604 */
[----:B------:R-:W-:Y:S02]  /*6520*/  USEL UR4, UR15, UR8, !UP0 ;  /* 0x000000080f047287 */ /* 0x000fe4000c000000 */
[----:B------:R-:W-:Y:S02]  /*6530*/  USHF.R.U32.HI UR8, URZ, UR14, UR6 ;  /* 0x0000000eff087299 */ /* 0x000fe40008011606 */
[----:B------:R-:W-:Y:S02]  /*6540*/  UIMAD.WIDE.U32 UR6, UR4, UR46, URZ ;  /* 0x0000002e040672a5 */ /* 0x000fe4000f8e00ff */
[----:B------:R-:W-:Y:S02]  /*6550*/  USEL UR9, UR9, UR5, !UP1 ;  /* 0x0000000509097287 */ /* 0x000fe4000c800000 */
[----:B------:R-:W-:Y:S02]  /*6560*/  USEL UR8, UR36, UR8, !UP0 ;  /* 0x0000000824087287 */ /* 0x000fe4000c000000 */
[----:B------:R-:W-:Y:S01]  /*6570*/  UIMAD.WIDE.U32 UR10, UR9, UR46, URZ ;  /* 0x0000002e090a72a5 */ /* 0x000fe2000f8e00ff */
[----:B------:R-:W-:Y:S01]  /*6580*/  UMOV UR6, UR7 ;  /* 0x0000000700067c82 */ /* 0x000fe20008000000 */
[----:B------:R-:W-:Y:S01]  /*6590*/  UMOV UR5, UR13 ;  /* 0x0000000d00057c82 */ /* 0x000fe20008000000 */
[----:B------:R-:W-:Y:S02]  /*65a0*/  @UP2 USHF.R.U32.HI UR4, URZ, UR47, UR6 ;  /* 0x0000002fff042299 */ /* 0x000fe40008011606 */
[----:B------:R-:W-:Y:S02]  /*65b0*/  USHF.R.U32.HI UR5, URZ, UR61, UR5 ;  /* 0x0000003dff057299 */ /* 0x000fe40008011605 */
[----:B------:R-:W-:Y:S02]  /*65c0*/  UIMAD UR4, UR39, UR4, URZ ;  /* 0x00000004270472a4 */ /* 0x000fe4000f8e02ff */
[----:B------:R-:W-:Y:S02]  /*65d0*/  USEL UR5, UR37, UR5, !UP1 ;  /* 0x0000000525057287 */ /* 0x000fe4000c800000 */
[----:B------:R-:W-:Y:S01]  /*65e0*/  UISETP.GE.AND UP0, UPT, UR8, UR4, UPT ;  /* 0x000000040800728c */ /* 0x000fe2000bf06270 */
[----:B------:R-:W-:Y:S01]  /*65f0*/  UMOV UR6, UR11 ;  /* 0x0000000b00067c82 */ /* 0x000fe20008000000 */
[----:B------:R-:W-:Y:S02]  /*6600*/  UIMAD.WIDE.U32 UR10, UR8, UR46, URZ ;  /* 0x0000002e080a72a5 */ /* 0x000fe4000f8e00ff */
[----:B------:R-:W-:Y:S04]  /*6610*/  @UP2 USHF.R.U32.HI UR9, URZ, UR47, UR6 ;  /* 0x0000002fff092299 */ /* 0x000fe80008011606 */
[----:B------:R-:W-:Y:S01]  /*6620*/  UIMAD UR6, UR39, UR9, URZ ;  /* 0x00000009270672a4 */ /* 0x000fe2000f8e02ff */
[----:B------:R-:W-:Y:S03]  /*6630*/  UMOV UR4, UR11 ;  /* 0x0000000b00047c82 */ /* 0x000fe60008000000 */
[----:B------:R-:W-:Y:S02]  /*6640*/  UISETP.GE.OR UP0, UPT, UR5, UR6, UP0 ;  /* 0x000000060500728c */ /* 0x000fe40008706670 */
[----:B------:R-:W-:Y:S02]  /*6650*/  USHF.R.U32.HI UR4, URZ, UR47, UR4 ;  /* 0x0000002fff047299 */ /* 0x000fe40008011604 */
[----:B------:R-:W-:Y:S02]  /*6660*/  UIMAD.WIDE.U32 UR6, UR5, UR46, URZ ;  /* 0x0000002e050672a5 */ /* 0x000fe4000f8e00ff */
[----:B------:R-:W-:Y:S02]  /*6670*/  USEL UR11, UR8, UR4, !UP2 ;  /* 0x00000004080b7287 */ /* 0x000fe4000d000000 */
[----:B------:R-:W-:Y:S02]  /*6680*/  UIADD3 UR6, UPT, UPT, -UR5, URZ, URZ ;  /* 0x000000ff05067290 */ /* 0x000fe4000fffe1ff */
[----:B------:R-:W-:Y:S02]  /*6690*/  UIADD3 UR10, UPT, UPT, -UR11, URZ, URZ ;  /* 0x000000ff0b0a7290 */ /* 0x000fe4000fffe1ff */
[----:B------:R-:W-:Y:S02]  /*66a0*/  UIMAD UR6, UR45, UR6, UR37 ;  /* 0x000000062d0672a4 */ /* 0x000fe4000f8e0225 */
[----:B------:R-:W-:Y:S01]  /*66b0*/  UIMAD UR10, UR39, UR10, UR8 ;  /* 0x0000000a270a72a4 */ /* 0x000fe2000f8e0208 */
[----:B------:R-:W-:Y:S01]  /*66c0*/  @!UP0 UMOV UR4, UR7 ;  /* 0x0000000700048c82 */ /* 0x000fe20008000000 */
[----:B------:R-:W-:Y:S02]  /*66d0*/  UIADD3 UR7, UPT, UPT, -UR8, URZ, URZ ;  /* 0x000000ff08077290 */ /* 0x000fe4000fffe1ff */
[----:B------:R-:W-:Y:S04]  /*66e0*/  @!UP0 USHF.R.U32.HI UR4, URZ, UR47, UR4 ;  /* 0x0000002fff048299 */ /* 0x000fe80008011604 */
[----:B------:R-:W-:Y:S04]  /*66f0*/  @!UP0 USEL UR4, UR5, UR4, !UP2 ;  /* 0x0000000405048287 */ /* 0x000fe8000d000000 */
[----:B------:R-:W-:Y:S02]  /*6700*/  @!UP0 UIMAD UR9, UR9, UR10, UR4 ;  /* 0x0000000a090982a4 */ /* 0x000fe4000f8e0204 */
[----:B------:R-:W-:Y:S02]  /*6710*/  @!UP0 UIADD3 UR10, UPT, UPT, UR11, -UR4, URZ ;  /* 0x800000040b0a8290 */ /* 0x000fe4000fffe0ff */
[----:B------:R-:W-:Y:S02]  /*6720*/  UIMAD UR4, UR62, UR7, UR36 ;  /* 0x000000073e0472a4 */ /* 0x000fe4000f8e0224 */
[----:B------:R-:W-:Y:S03]  /*6730*/  @!UP0 UIMAD UR8, UR10, UR39, UR5 ;  /* 0x000000270a0882a4 */ /* 0x000fe6000f8e0205 */
[----:B------:R-:W-:Y:S02]  /*6740*/  @!UP0 UMOV UR5, UR9 ;  /* 0x0000000900058c82 */ /* 0x000fe40008000000 */
[----:B------:R-:W-:Y:S02]  /*6750*/  UIMAD UR37, UR5, UR45, UR6 ;  /* 0x0000002d052572a4 */ /* 0x000fe4000f8e0206 */
[----:B------:R-:W-:Y:S11]  /*6760*/  UIMAD UR36, UR8, UR62, UR4 ;  /* 0x0000003e082472a4 */ /* 0x000ff6000f8e0204 */
[----:B------:R-:W-:Y:S01]  /*6770*/  @!UPT UIADD3 URZ, UPT, UPT, URZ, URZ, URZ ;  /* 0x000000fffffff290 */ /* 0x000fe2000fffe0ff */
.L_x_99:
[----:B------:R-:W1:Y:S01]  /*6780*/  LDCU UR16, c[0x0][0x388] ;  /* 0x00007100ff1077ac */ /* 0x000e620008000800 */
[----:B------:R-:W-:Y:S02]  /*6790*/  R2UR UR6, R0 ;  /* 0x00000000000672ca */ /* 0x000fe400000e0000 */
[----:B------:R-:W-:Y:S01]  /*67a0*/  IABS R3, R3 ;  /* 0x0000000300037213 */ /* 0x000fe20000000000 */
[----:B------:R-:W-:Y:S01]  /*67b0*/  USHF.L.U32 UR42, UR28, 0x7, URZ ;  /* 0x000000071c2a7899 */ /* 0x000fe200080006ff */
[----:B------:R-:W-:Y:S03]  /*67c0*/  R2UR UR11, R106 ;  /* 0x000000006a0b72ca */ /* 0x000fe600000e0000 */
[----:B------:R-:W-:Y:S05]  /*67d0*/  IMAD.MOV R3, RZ, RZ, -R3 ;  /* 0x000000ffff037224 */ /* 0x000fea00078e0a03 */
[----:B------:R-:W-:Y:S01]  /*67e0*/  R2UR UR9, R3 ;  /* 0x00000000030972ca */ /* 0x000fe200000e0000 */
[----:B------:R-:W2:Y:S10]  /*67f0*/  I2F.RP R5, UR6 ;  /* 0x0000000600057d06 */ /* 0x000eb40008209400 */
[----:B--2---:R-:W2:Y:S02]  /*6800*/  MUFU.RCP R0, R5 ;  /* 0x0000000500007308 */ /* 0x004ea40000001000 */
[----:B--2---:R-:W-:Y:S08]  /*6810*/  VIADD R4, R0, 0xffffffe ;  /* 0x0ffffffe00047836 */ /* 0x004ff00000000000 */
[----:B------:R-:W2:Y:S02]  /*6820*/  F2I.FTZ.U32.TRUNC.NTZ R0, R4 ;  /* 0x0000000400007305 */ /* 0x000ea4000021f000 */
[----:B--2---:R-:W-:Y:S01]  /*6830*/  R2UR UR5, R0 ;  /* 0x00000000000572ca */ /* 0x004fe200000e0000 */
[----:B------:R-:W-:Y:S05]  /*6840*/  IMAD.U32 R0, RZ, RZ, UR23 ;  /* 0x00000017ff007e24 */ /* 0x000fea000f8e00ff */
[----:B------:R-:W-:Y:S04]  /*6850*/  IABS R0, R0 ;  /* 0x0000000000007213 */ /* 0x000fe80000000000 */
[----:B------:R-:W-:Y:S01]  /*6860*/  R2UR UR8, R0 ;  /* 0x00000000000872ca */ /* 0x000fe200000e0000 */
[----:B-1----:R-:W-:Y:S02]  /*6870*/  IMAD.U32 R0, RZ, RZ, UR16 ;  /* 0x00000010ff007e24 */ /* 0x002fe4000f8e00ff */
[----:B------:R-:W-:Y:S03]  /*6880*/  UIADD3 UR4, UPT, UPT, URZ, -UR5, URZ ;  /* 0x80000005ff047290 */ /* 0x000fe6000fffe0ff */
[----:B------:R-:W-:Y:S01]  /*6890*/  IABS R5, R0 ;  /* 0x0000000000057213 */ /* 0x000fe20000000000 */
[----:B------:R-:W-:Y:S03]  /*68a0*/  UIMAD UR7, UR4, UR6, URZ ;  /* 0x00000006040772a4 */ /* 0x000fe6000f8e02ff */
[----:B------:R-:W-:Y:S01]  /*68b0*/  UMOV UR4, URZ ;  /* 0x000000ff00047c82 */ /* 0x000fe20008000000 */
[----:B------:R-:W1:Y:S01]  /*68c0*/  I2F.RP R0, R5 ;  /* 0x0000000500007306 */ /* 0x000e620000209400 */
[----:B------:R-:W-:Y:S07]  /*68d0*/  UIMAD.WIDE.U32 UR4, UR5, UR7, UR4 ;  /* 0x00000007050472a5 */ /* 0x000fee000f8e0004 */
[----:B------:R-:W-:Y:S02]  /*68e0*/  UMOV UR4, UR5 ;  /* 0x0000000500047c82 */ /* 0x000fe40008000000 */
[----:B------:R-:W-:Y:S01]  /*68f0*/  UIMAD.WIDE.U32 UR4, UR4, UR8, URZ ;  /* 0x00000008040472a5 */ /* 0x000fe2000f8e00ff */
[----:B-1----:R-:W1:Y:S06]  /*6900*/  MUFU.RCP R0, R0 ;  /* 0x0000000000007308 */ /* 0x002e6c0000001000 */
[----:B------:R-:W-:Y:S02]  /*6910*/  UMOV UR43, UR5 ;  /* 0x00000005002b7c82 */ /* 0x000fe40008000000 */
[----:B------:R-:W-:Y:S04]  /*6920*/  UIMAD UR4, UR43, UR9, UR8 ;  /* 0x000000092b0472a4 */ /* 0x000fe8000f8e0208 */
[----:B------:R-:W-:Y:S01]  /*6930*/  UISETP.GT.U32.AND UP0, UPT, UR6, UR4, UPT ;  /* 0x000000040600728c */ /* 0x000fe2000bf04070 */
[----:B-1----:R-:W-:Y:S10]  /*6940*/  IADD3 R6, PT, PT, R0, 0xffffffe, RZ ;  /* 0x0ffffffe00067810 */ /* 0x002ff40007ffe0ff */
[----:B------:R-:W-:Y:S02]  /*6950*/  @!UP0 UIADD3 UR4, UPT, UPT, UR4, -UR6, URZ ;  /* 0x8000000604048290 */ /* 0x000fe4000fffe0ff */
[----:B------:R-:W-:Y:S01]  /*6960*/  @!UP0 UIADD3 UR43, UPT, UPT, UR43, 0x1, URZ ;  /* 0x000000012b2b8890 */ /* 0x000fe2000fffe0ff */
[----:B------:R-:W1:Y:S01]  /*6970*/  F2I.FTZ.U32.TRUNC.NTZ R7, R6 ;  /* 0x0000000600077305 */ /* 0x000e62000021f000 */
[----:B------:R-:W-:Y:S02]  /*6980*/  UISETP.GE.U32.AND UP2, UPT, UR4, UR6, UPT ;  /* 0x000000060400728c */ /* 0x000fe4000bf46070 */
[----:B------:R-:W-:Y:S02]  /*6990*/  ULOP3.LUT UR4, UR23, UR55, URZ, 0x3c, !UPT ;  /* 0x0000003717047292 */ /* 0x000fe4000f8e3cff */
[----:B------:R-:W-:Y:S02]  /*69a0*/  UISETP.NE.AND UP0, UPT, UR55, URZ, UPT ;  /* 0x000000ff3700728c */ /* 0x000fe4000bf05270 */
[----:B------:R-:W-:Y:S05]  /*69b0*/  UISETP.GE.AND UP1, UPT, UR4, URZ, UPT ;  /* 0x000000ff0400728c */ /* 0x000fea000bf26270 */
[----:B------:R-:W-:Y:S01]  /*69c0*/  @UP2 UIADD3 UR43, UPT, UPT, UR43, 0x1, URZ ;  /* 0x000000012b2b2890 */ /* 0x000fe2000fffe0ff */
[--C-:B-1----:R-:W-:Y:S02]  /*69d0*/  IMAD.MOV R4, RZ, RZ, -R7.reuse ;  /* 0x000000ffff047224 */ /* 0x102fe400078e0a07 */
[----:B------:R-:W-:Y:S03]  /*69e0*/  IMAD.MOV.U32 R6, RZ, RZ, RZ ;  /* 0x000000ffff067224 */ /* 0x000fe600078e00ff */
[----:B------:R-:W-:Y:S01]  /*69f0*/  @!UP1 UIADD3 UR43, UPT, UPT, -UR43, URZ, URZ ;  /* 0x000000ff2b2b9290 */ /* 0x000fe2000fffe1ff */
[----:B------:R-:W-:Y:S01]  /*6a00*/  IMAD R3, R4, R5, RZ ;  /* 0x0000000504037224 */ /* 0x000fe200078e02ff */
[----:B------:R-:W-:Y:S02]  /*6a10*/  UISETP.NE.AND UP1, UPT, UR38, 0x1, UPT ;  /* 0x000000012600788c */ /* 0x000fe4000bf25270 */
[----:B------:R-:W-:Y:S01]  /*6a20*/  @!UP0 ULOP3.LUT UR43, URZ, UR55, URZ, 0x33, !UPT ;  /* 0x00000037ff2b8292 */ /* 0x000fe2000f8e33ff */
[----:B------:R-:W-:Y:S05]  /*6a30*/  IMAD.HI.U32 R7, R7, R3, R6 ;  /* 0x0000000307077227 */ /* 0x000fea00078e0006 */
[----:B------:R-:W-:Y:S03]  /*6a40*/  IMAD.U32 R0, RZ, RZ, UR43 ;  /* 0x0000002bff007e24 */ /* 0x000fe6000f8e00ff */
[----:B------:R-:W1:Y:S02]  /*6a50*/  @!UP1 LDCU.128 UR12, c[0x0][0xb10] ;  /* 0x00016200ff0c97ac */ /* 0x000e640008000c00 */
[----:B------:R-:W-:Y:S05]  /*6a60*/  IABS R0, R0 ;  /* 0x0000000000007213 */ /* 0x000fea0000000000 */
[----:B------:R-:W-:Y:S01]  /*6a70*/  IMAD.HI.U32 R7, R7, R0, RZ ;  /* 0x0000000007077227 */ /* 0x000fe200078e00ff */
[----:B------:R-:W2:Y:S01]  /*6a80*/  @!UP1 LDCU UR5, c[0x0][0xb0c] ;  /* 0x00016180ff0597ac */ /* 0x000ea20008000800 */
[----:B------:R-:W3:Y:S03]  /*6a90*/  @!UP1 LDCU UR10, c[0x0][0xb20] ;  /* 0x00016400ff0a97ac */ /* 0x000ee60008000800 */
[----:B------:R-:W-:Y:S01]  /*6aa0*/  IADD3 R3, PT, PT, -R7, RZ, RZ ;  /* 0x000000ff07037210 */ /* 0x000fe20007ffe1ff */
[----:B-1----:R-:W-:Y:S04]  /*6ab0*/  UIMAD.WIDE.U32 UR8, UR37, UR12, URZ ;  /* 0x0000000c250872a5 */ /* 0x002fe8000f8e00ff */
[C---:B------:R-:W-:Y:S01]  /*6ac0*/  IMAD R0, R5.reuse, R3, R0 ;  /* 0x0000000305007224 */ /* 0x040fe200078e0200 */
[----:B------:R-:W-:Y:S02]  /*6ad0*/  UIMAD.WIDE.U32 UR6, UR36, UR15, URZ ;  /* 0x0000000f240672a5 */ /* 0x000fe4000f8e00ff */
[----:B------:R-:W-:Y:S02]  /*6ae0*/  ULOP3.LUT UR8, UR43, UR16, URZ, 0x3c, !UPT ;  /* 0x000000102b087292 */ /* 0x000fe4000f8e3cff */
[----:B------:R-:W-:Y:S01]  /*6af0*/  @!UP1 UISETP.NE.AND UP2, UPT, UR14, 0x1, UPT ;  /* 0x000000010e00988c */ /* 0x000fe2000bf45270 */
[----:B------:R-:W-:Y:S01]  /*6b00*/  ISETP.GT.U32.AND P1, PT, R5, R0, PT ;  /* 0x000000000500720c */ /* 0x000fe20003f24070 */
[----:B--2---:R-:W-:Y:S01]  /*6b10*/  @!UP1 UISETP.NE.AND UP0, UPT, UR5, 0x1, UPT ;  /* 0x000000010500988c */ /* 0x004fe2000bf05270 */
[----:B------:R-:W-:Y:S01]  /*6b20*/  @!UP1 UMOV UR4, UR9 ;  /* 0x0000000900049c82 */ /* 0x000fe20008000000 */
[----:B------:R-:W-:Y:S01]  /*6b30*/  @!UP1 UMOV UR6, UR7 ;  /* 0x0000000700069c82 */ /* 0x000fe20008000000 */
[----:B------:R-:W-:Y:S02]  /*6b40*/  @!UP1 USHF.R.U32.HI UR4, URZ, UR13, UR4 ;  /* 0x0000000dff049299 */ /* 0x000fe40008011604 */
[----:B---3--:R-:W-:Y:S02]  /*6b50*/  @!UP1 USHF.R.U32.HI UR6, URZ, UR10, UR6 ;  /* 0x0000000aff069299 */ /* 0x008fe40008011606 */
[----:B------:R-:W-:Y:S02]  /*6b60*/  @!UP1 USEL UR7, UR37, UR4, !UP0 ;  /* 0x0000000425079287 */ /* 0x000fe4000c000000 */
[----:B------:R-:W-:Y:S02]  /*6b70*/  UISETP.GE.AND UP0, UPT, UR8, URZ, UPT ;  /* 0x000000ff0800728c */ /* 0x000fe4000bf06270 */
[----:B------:R-:W-:Y:S01]  /*6b80*/  @!UP1 USEL UR6, UR36, UR6, !UP2 ;  /* 0x0000000624069287 */ /* 0x000fe2000d000000 */
[----:B------:R-:W-:Y:S01]  /*6b90*/  @!P1 IMAD.IADD R0, R0, 0x1, -R5 ;  /* 0x0000000100009824 */ /* 0x000fe200078e0a05 */
[----:B------:R-:W-:Y:S01]  /*6ba0*/  UISETP.NE.AND UP2, UPT, UR16, URZ, UPT ;  /* 0x000000ff1000728c */ /* 0x000fe2000bf45270 */
[----:B------:R-:W-:Y:S01]  /*6bb0*/  @!P1 VIADD R7, R7, 0x1 ;  /* 0x0000000107079836 */ /* 0x000fe20000000000 */
[----:B------:R-:W-:Y:S02]  /*6bc0*/  @!UP1 UIADD3 UR4, UPT, UPT, -UR7, UR6, URZ ;  /* 0x0000000607049290 */ /* 0x000fe4000fffe1ff */
[----:B------:R-:W-:Y:S01]  /*6bd0*/  @!UP1 UIADD3 UR6, UPT, UPT, UR7, -UR6, URZ ;  /* 0x8000000607069290 */ /* 0x000fe2000fffe0ff */
[----:B------:R-:W-:Y:S01]  /*6be0*/  ISETP.GE.U32.AND P2, PT, R0, R5, PT ;  /* 0x000000050000720c */ /* 0x000fe20003f46070 */
[----:B------:R-:W-:Y:S01]  /*6bf0*/  @!UP1 UIMAD UR37, UR4, UR5, UR37 ;  /* 0x00000005042592a4 */ /* 0x000fe2000f8e0225 */
[----:B------:R-:W-:Y:S01]  /*6c00*/  @P0 SHF.R.U32.HI R0, RZ, 0x10, R81 ;  /* 0x00000010ff000819 */ /* 0x000fe20000011651 */
[----:B------:R-:W-:Y:S02]  /*6c10*/  UIADD3 UR4, UPT, UPT, -UR43, URZ, URZ ;  /* 0x000000ff2b047290 */ /* 0x000fe4000fffe1ff */
[----:B------:R-:W-:Y:S01]  /*6c20*/  @!UP1 UIMAD UR36, UR6, UR14, UR36 ;  /* 0x0000000e062492a4 */ /* 0x000fe2000f8e0224 */
[----:B------:R-:W-:Y:S01]  /*6c30*/  @P0 R2UR UR11, R0 ;  /* 0x00000000000b02ca */ /* 0x000fe200000e0000 */
[----:B------:R-:W-:Y:S04]  /*6c40*/  UIMAD UR5, UR55, UR4, UR23 ;  /* 0x00000004370572a4 */ /* 0x000fe8000f8e0217 */
[----:B------:R-:W-:Y:S02]  /*6c50*/  USHF.L.U32 UR53, UR5, 0x6, URZ ;  /* 0x0000000605357899 */ /* 0x000fe400080006ff */
[----:B------:R-:W-:Y:S04]  /*6c60*/  @P2 IADD3 R7, PT, PT, R7, 0x1, RZ ;  /* 0x0000000107072810 */ /* 0x000fe80007ffe0ff */
[----:B------:R-:W-:Y:S02]  /*6c70*/  R2UR UR44, R7 ;  /* 0x00000000072c72ca */ /* 0x000fe400000e0000 */
[----:B------:R-:W-:Y:S01]  /*6c80*/  IMAD.U32 R106, RZ, RZ, UR11 ;  /* 0x0000000bff6a7e24 */ /* 0x000fe2000f8e00ff */
[----:B------:R-:W-:Y:S10]  /*6c90*/  UIADD3 UR11, UPT, UPT, UR51, 0x200, URZ ;  /* 0x00000200330b7890 */ /* 0x000ff4000fffe0ff */
[----:B------:R-:W-:Y:S02]  /*6ca0*/  @!UP0 UIADD3 UR44, UPT, UPT, -UR44, URZ, URZ ;  /* 0x000000ff2c2c8290 */ /* 0x000fe4000fffe1ff */
[----:B------:R-:W-:Y:S02]  /*6cb0*/  ULOP3.LUT UP0, URZ, UR11, 0x1b0, URZ, 0xc0, !UPT ;  /* 0x000001b00bff7892 */ /* 0x000fe4000f80c0ff */
[----:B------:R-:W-:Y:S04]  /*6cc0*/  @!UP2 ULOP3.LUT UR44, URZ, UR16, URZ, 0x33, !UPT ;  /* 0x00000010ff2ca292 */ /* 0x000fe8000f8e33ff */
[----:B------:R-:W-:Y:S04]  /*6cd0*/  UIADD3 UR4, UPT, UPT, -UR44, URZ, URZ ;  /* 0x000000ff2c047290 */ /* 0x000fe8000fffe1ff */
[----:B------:R-:W-:Y:S01]  /*6ce0*/  UIMAD UR43, UR16, UR4, UR43 ;  /* 0x00000004102b72a4 */ /* 0x000fe2000f8e022b */
[----:B------:R-:W-:Y:S11]  /*6cf0*/  BRA.U !UP0, `(.L_x_100) ;  /* 0x00000001087c7547 */ /* 0x000ff6000b800000 */
[----:B------:R-:W1:Y:S01]  /*6d00*/  LDCU.64 UR8, c[0x4][0x80] ;  /* 0x01001000ff0877ac */ /* 0x000e620008000a00 */
[----:B------:R-:W-:Y:S01]  /*6d10*/  MOV R16, 0x0 ;  /* 0x0000000000107802 */ /* 0x000fe20000000f00 */
[----:B------:R-:W-:Y:S02]  /*6d20*/  HFMA2 R12, -RZ, RZ, 0, 5.9604644775390625e-08 ;  /* 0x00000001ff0c7431 */ /* 0x000fe400000001ff */
[----:B------:R-:W-:Y:S01]  /*6d30*/  IMAD.MOV.U32 R8, RZ, RZ, 0x70 ;  /* 0x00000070ff087424 */ /* 0x000fe200078e00ff */
[----:B------:R2:W3:Y:S01]  /*6d40*/  LDC.64 R14, c[0x4][R16] ;  /* 0x01000000100e7b82 */ /* 0x0004e20000000a00 */
[----:B------:R-:W4:Y:S01]  /*6d50*/  LDCU.64 UR6, c[0x4][0x88] ;  /* 0x01001100ff0677ac */ /* 0x000f220008000a00 */
[----:B------:R-:W-:Y:S01]  /*6d60*/  IMAD.MOV.U32 R13, RZ, RZ, RZ ;  /* 0x000000ffff0d7224 */ /* 0x000fe200078e00ff */
[----:B------:R-:W2:Y:S01]  /*6d70*/  LDCU.64 UR4, c[0x4][0x8] ;  /* 0x01000100ff0477ac */ /* 0x000ea20008000a00 */
[----:B-1----:R-:W-:Y:S01]  /*6d80*/  MOV R5, UR9 ;  /* 0x0000000900057c02 */ /* 0x002fe20008000f00 */
[----:B------:R-:W-:Y:S01]  /*6d90*/  IMAD.U32 R4, RZ, RZ, UR8 ;  /* 0x00000008ff047e24 */ /* 0x000fe2000f8e00ff */
[----:B----4-:R-:W-:Y:S01]  /*6da0*/  MOV R7, UR7 ;  /* 0x0000000700077c02 */ /* 0x010fe20008000f00 */
[----:B------:R-:W-:Y:S01]  /*6db0*/  IMAD.U32 R6, RZ, RZ, UR6 ;  /* 0x00000006ff067e24 */ /* 0x000fe2000f8e00ff */
[----:B--2---:R-:W-:Y:S01]  /*6dc0*/  MOV R11, UR5 ;  /* 0x00000005000b7c02 */ /* 0x004fe20008000f00 */
[----:B------:R-:W-:Y:S02]  /*6dd0*/  IMAD.U32 R10, RZ, RZ, UR4 ;  /* 0x00000004ff0a7e24 */ /* 0x000fe4000f8e00ff */
[----:B------:R-:W-:Y:S07]  /*6de0*/  LEPC R20, `(.L_x_101) ;  /* 0x000000001014794e */ /* 0x000fee0000000000 */
[----:B---3-5:R-:W-:Y:S05]  /*6df0*/  CALL.ABS.NOINC R14 ;  /* 0x000000000e007343 */ /* 0x028fea0003c00000 */
.L_x_101:
[----:B------:R-:W1:Y:S01]  /*6e00*/  LDCU.64 UR8, c[0x4][0x80] ;  /* 0x01001000ff0877ac */ /* 0x000e620008000a00 */
[----:B------:R-:W2:Y:S01]  /*6e10*/  LDC.64 R16, c[0x4][R16] ;  /* 0x0100000010107b82 */ /* 0x000ea20000000a00 */
[----:B------:R-:W-:Y:S02]  /*6e20*/  HFMA2 R12, -RZ, RZ, 0, 5.9604644775390625e-08 ;  /* 0x00000001ff0c7431 */ /* 0x000fe400000001ff */
[----:B------:R-:W-:Y:S02]  /*6e30*/  IMAD.MOV.U32 R8, RZ, RZ, 0x70 ;  /* 0x00000070ff087424 */ /* 0x000fe400078e00ff */
[----:B------:R-:W-:Y:S01]  /*6e40*/  IMAD.MOV.U32 R13, RZ, RZ, RZ ;  /* 0x000000ffff0d7224 */ /* 0x000fe200078e00ff */
[----:B------:R-:W3:Y:S01]  /*6e50*/  LDCU.64 UR6, c[0x4][0x88] ;  /* 0x01001100ff0677ac */ /* 0x000ee20008000a00 */
[----:B------:R-:W4:Y:S01]  /*6e60*/  LDCU.64 UR4, c[0x4][0x8] ;  /* 0x01000100ff0477ac */ /* 0x000f220008000a00 */
[----:B-1----:R-:W-:Y:S02]  /*6e70*/  MOV R4, UR8 ;  /* 0x0000000800047c02 */ /* 0x002fe40008000f00 */
[----:B------:R-:W-:Y:S02]  /*6e80*/  MOV R5, UR9 ;  /* 0x0000000900057c02 */ /* 0x000fe40008000f00 */
[----:B---3--:R-:W-:Y:S01]  /*6e90*/  MOV R7, UR7 ;  /* 0x0000000700077c02 */ /* 0x008fe20008000f00 */
[----:B------:R-:W-:Y:S01]  /*6ea0*/  IMAD.U32 R6, RZ, RZ, UR6 ;  /* 0x00000006ff067e24 */ /* 0x000fe2000f8e00ff */
[----:B----4-:R-:W-:Y:S01]  /*6eb0*/  MOV R11, UR5 ;  /* 0x00000005000b7c02 */ /* 0x010fe20008000f00 */
[----:B------:R-:W-:Y:S02]  /*6ec0*/  IMAD.U32 R10, RZ, RZ, UR4 ;  /* 0x00000004ff0a7e24 */ /* 0x000fe4000f8e00ff */
[----:B------:R-:W-:Y:S07]  /*6ed0*/  LEPC R20, `(.L_x_100) ;  /* 0x000000001014794e */ /* 0x000fee0000000000 */
[----:B--2---:R-:W-:Y:S05]  /*6ee0*/  CALL.ABS.NOINC R16 ;  /* 0x0000000010007343 */ /* 0x004fea0003c00000 */
.L_x_100:
[----:B------:R-:W-:Y:S02]  /*6ef0*/  R2UR UR4, R97 ;  /* 0x00000000610472ca */ /* 0x000fe400000e0000 */
[----:B------:R-:W-:Y:S02]  /*6f00*/  ISETP.NE.U32.AND P3, PT, R78, RZ, PT ;  /* 0x000000ff4e00720c */ /* 0x000fe40003f65070 */
[----:B------:R-:W-:Y:S02]  /*6f10*/  ISETP.NE.U32.AND P2, PT, RZ, UR58, PT ;  /* 0x0000003aff007c0c */ /* 0x000fe4000bf45070 */
[----:B------:R-:W-:Y:S02]  /*6f20*/  ISETP.NE.AND.EX P3, PT, R79, RZ, PT, P3 ;  /* 0x000000ff4f00720c */ /* 0x000fe40003f65330 */
[----:B------:R-:W-:Y:S05]  /*6f30*/  ISETP.NE.AND.EX P2, PT, RZ, UR59, PT, P2 ;  /* 0x0000003bff007c0c */ /* 0x000fea000bf45320 */
[----:B------:R-:W-:Y:S01]  /*6f40*/  UISETP.NE.AND UP2, UPT, UR4, URZ, UPT ;  /* 0x000000ff0400728c */ /* 0x000fe2000bf45270 */
[----:B------:R-:W1:Y:S05]  /*6f50*/  LDCU.64 UR4, c[0x0][0x890] ;  /* 0x00011200ff0477ac */ /* 0x000e6a0008000a00 */
[----:B------:R-:W-:Y:S04]  /*6f60*/  PLOP3.LUT P4, PT, PT, PT, UP2, 0x80, 0x8 ;  /* 0x000000000008781c */ /* 0x000fe80003f8f028 */
[----:B------:R-:W-:Y:S01]  /*6f70*/  P2R R110, PR, RZ, 0x10 ;  /* 0x00000010ff6e7803 */ /* 0x000fe20000000000 */
[----:B-1----:R-:W-:Y:S04]  /*6f80*/  UISETP.NE.U32.AND UP0, UPT, UR4, URZ, UPT ;  /* 0x000000ff0400728c */ /* 0x002fe8000bf05070 */
[----:B------:R-:W-:Y:S02]  /*6f90*/  UISETP.NE.AND.EX UP1, UPT, UR5, URZ, UPT, UP0 ;  /* 0x000000ff0500728c */ /* 0x000fe4000bf25300 */
[----:B------:R-:W-:Y:S02]  /*6fa0*/  UPLOP3.LUT UP0, UPT, UPT, UPT, UPT, 0x40, 0x4 ;  /* 0x000000000004789c */ /* 0x000fe40003f0e870 */
[----:B------:R-:W-:Y:S06]  /*6fb0*/  @UP2 UPLOP3.LUT UP0, UPT, UPT, UPT, UP1, 0x80, 0x8 ;  /* 0x000000000008289c */ /* 0x000fec0003f0f010 */
[----:B------:R-:W-:Y:S01]  /*6fc0*/  PLOP3.LUT P0, PT, PT, PT, UP0, 0x80, 0x8 ;  /* 0x000000000008781c */ /* 0x000fe20003f0f008 */
[----:B------:R-:W-:Y:S01]  /*6fd0*/  @!UPT UIADD3 URZ, UPT, UPT, URZ, URZ, URZ ;  /* 0x000000fffffff290 */ /* 0x000fe2000fffe0ff */
[----:B------:R-:W-:Y:S11]  /*6fe0*/  BRA.U !UP1, `(.L_x_102) ;  /* 0x00000001093c7547 */ /* 0x000ff6000b800000 */
[----:B------:R-:W-:Y:S01]  /*6ff0*/  UISETP.NE.U32.AND UP0, UPT, UR58, URZ, UPT ;  /* 0x000000ff3a00728c */ /* 0x000fe2000bf05070 */
[----:B------:R-:W-:Y:S01]  /*7000*/  HFMA2 R0, -RZ, RZ, 0, 5.9604644775390625e-08 ;  /* 0x00000001ff007431 */ /* 0x000fe200000001ff */
[----:B------:R-:W1:Y:S01]  /*7010*/  LDCU.64 UR8, c[0x0][0x358] ;  /* 0x00006b00ff0877ac */ /* 0x000e620008000a00 */
[----:B------:R-:W-:Y:S01]  /*7020*/  IMAD.MOV.U32 R91, RZ, RZ, 0x1 ;  /* 0x00000001ff5b7424 */ /* 0x000fe200078e00ff */
[----:B------:R-:W-:Y:S06]  /*7030*/  UISETP.NE.AND.EX UP0, UPT, UR59, URZ, UPT, UP0 ;  /* 0x000000ff3b00728c */ /* 0x000fec000bf05300 */
        /* <DEDUP_REMOVED lines=9> */
[----:B-12---:R-:W-:Y:S02]  /*70d0*/  @!P1 IMAD.U32 R41, RZ, RZ, UR4 ;  /* 0x00000004ff299e24 */ /* 0x006fe4000f8e00ff */
.L_x_102:
[----:B------:R-:W-:Y:S05]  /*70e0*/  @!P3 BRA `(.L_x_103) ;  /* 0x000000000024b947 */ /* 0x000fea0003800000 */
[----:B------:R-:W-:Y:S01]  /*70f0*/  ISETP.NE.U32.AND P1, PT, R76, RZ, PT ;  /* 0x000000ff4c00720c */ /* 0x000fe20003f25070 */
[----:B------:R-:W1:Y:S03]  /*7100*/  LDCU.64 UR4, c[0x0][0x358] ;  /* 0x00006b00ff0477ac */ /* 0x000e660008000a00 */
[----:B------:R-:W-:Y:S11]  /*7110*/  ISETP.NE.AND.EX P1, PT, R77, RZ, PT, P1 ;  /* 0x000000ff4d00720c */ /* 0x000ff60003f25310 */
[----:B------:R-:W-:Y:S02]  /*7120*/  @!UPT UIADD3 URZ, UPT, UPT, URZ, URZ, URZ ;  /* 0x000000fffffff290 */ /* 0x000fe4000fffe0ff */
[----:B------:R-:W2:Y:S01]  /*7130*/  @P1 LDC.64 R4, c[0x0][0x8a8] ;  /* 0x00022a00ff041b82 */ /* 0x000ea20000000a00 */
[----:B------:R-:W-:Y:S04]  /*7140*/  @P1 IMAD R0, R78, UR49, RZ ;  /* 0x000000314e001c24 */ /* 0x000fe8000f8e02ff */
[----:B--2---:R-:W-:Y:S05]  /*7150*/  @P1 IMAD.WIDE R4, R0, 0x4, R4 ;  /* 0x0000000400041825 */ /* 0x004fea00078e0204 */
[----:B-1---5:R1:W5:Y:S02]  /*7160*/  @P1 LDG.E R38, desc[UR4][R4.64] ;  /* 0x0000000404261981 */ /* 0x022364000c1e1900 */
[----:B-1----:R-:W2:Y:S02]  /*7170*/  @!P1 LDC R38, c[0x0][0x8a0] ;  /* 0x00022800ff269b82 */ /* 0x002ea40000000800 */
.L_x_103:
[----:B-----5:R-:W-:Y:S01]  /*7180*/  FSETP.NEU.AND P1, PT, R41, RZ, PT ;  /* 0x000000ff2900720b */ /* 0x020fe20003f2d000 */
[----:B------:R-:W-:Y:S01]  /*7190*/  ULOP3.LUT UR4, UR57, 0x1, URZ, 0x3c, !UPT ;  /* 0x0000000139047892 */ /* 0x000fe2000f8e3cff */
[----:B------:R-:W-:Y:S01]  /*71a0*/  SEL R6, RZ, 0xffffffff, P2 ;  /* 0xffffffffff067807 */ /* 0x000fe20001000000 */
[----:B------:R-:W-:Y:S01]  /*71b0*/  IMAD.U32 R5, RZ, RZ, UR52 ;  /* 0x00000034ff057e24 */ /* 0x000fe2000f8e00ff */
[----:B------:R-:W-:Y:S01]  /*71c0*/  @P4 LOP3.LUT P2, RZ, R91, 0xff, RZ, 0xc0, !PT ;  /* 0x000000ff5bff4812 */ /* 0x000fe2000784c0ff */
[----:B------:R-:W-:Y:S01]  /*71d0*/  IMAD.U32 R112, RZ, RZ, UR52 ;  /* 0x00000034ff707e24 */ /* 0x000fe2000f8e00ff */
[----:B------:R-:W-:Y:S01]  /*71e0*/  @P4 SEL R109, RZ, 0xffffffff, P1 ;  /* 0xffffffffff6d4807 */ /* 0x000fe20000800000 */
[----:B------:R-:W-:Y:S01]  /*71f0*/  IMAD.U32 R46, RZ, RZ, UR4 ;  /* 0x00000004ff2e7e24 */ /* 0x000fe2000f8e00ff */
[----:B------:R-:W-:Y:S01]  /*7200*/  LEA R0, R5, UR51, 0x3 ;  /* 0x0000003305007c11 */ /* 0x000fe2000f8e18ff */
[----:B------:R-:W-:Y:S01]  /*7210*/  IMAD.SHL.U32 R112, R112, 0x2000, RZ ;  /* 0x0000200070707824 */ /* 0x000fe200078e00ff */
[----:B------:R-:W-:Y:S01]  /*7220*/  @P0 SEL R109, R6, R109, !P2 ;  /* 0x0000006d066d0207 */ /* 0x000fe20005000000 */
[----:B------:R-:W-:Y:S01]  /*7230*/  IMAD.SHL.U32 R85, R99, 0x10, RZ ;  /* 0x0000001063557824 */ /* 0x000fe200078e00ff */
[----:B------:R-:W-:Y:S01]  /*7240*/  LEA R107, R36, UR51, 0x3 ;  /* 0x00000033246b7c11 */ /* 0x000fe2000f8e18ff */
[----:B------:R-:W-:Y:S01]  /*7250*/  IMAD.IADD R111, R105, 0x1, R112 ;  /* 0x00000001696f7824 */ /* 0x000fe200078e0270 */
[----:B------:R-:W-:Y:S01]  /*7260*/  @P4 LOP3.LUT R109, R109, 0x1, RZ, 0xc0, !PT ;  /* 0x000000016d6d4812 */ /* 0x000fe200078ec0ff */
[----:B------:R-:W-:Y:S01]  /*7270*/  IMAD.SHL.U32 R84, R98, 0x10, RZ ;  /* 0x0000001062547824 */ /* 0x000fe200078e00ff */
[----:B------:R-:W-:Y:S01]  /*7280*/  SHF.L.U32 R4, R89, 0x1f, RZ ;  /* 0x0000001f59047819 */ /* 0x000fe200000006ff */
[----:B------:R-:W-:Y:S01]  /*7290*/  IMAD.IADD R87, R111, 0x1, R85 ;  /* 0x000000016f577824 */ /* 0x000fe200078e0255 */
[----:B------:R-:W-:Y:S01]  /*72a0*/  ISETP.NE.U32.OR P5, PT, R109, 0x1, !P4 ;  /* 0x000000016d00780c */ /* 0x000fe200067a5470 */
[----:B------:R-:W-:Y:S01]  /*72b0*/  BSSY B1, `(.L_x_104) ;  /* 0x0000032000017945 */ /* 0x000fe20003800000 */
[----:B------:R-:W-:Y:S01]  /*72c0*/  PLOP3.LUT P0, PT, PT, PT, UP1, 0x80, 0x8 ;  /* 0x000000000008781c */ /* 0x000fe20003f0f018 */
[----:B------:R-:W-:Y:S01]  /*72d0*/  IMAD.MOV.U32 R113, RZ, RZ, 0x1 ;  /* 0x00000001ff717424 */ /* 0x000fe200078e00ff */
[----:B------:R-:W-:Y:S01]  /*72e0*/  LOP3.LUT P2, R108, R91, 0xff, RZ, 0xc0, !PT ;  /* 0x000000ff5b6c7812 */ /* 0x000fe2000784c0ff */
[----:B------:R-:W-:Y:S01]  /*72f0*/  IMAD.IADD R39, R37, 0x1, R2 ;  /* 0x0000000125277824 */ /* 0x000fe200078e0202 */
[----:B------:R-:W-:Y:S01]  /*7300*/  SEL R115, RZ, 0xffffffff, P1 ;  /* 0xffffffffff737807 */ /* 0x000fe20000800000 */
[----:B------:R-:W-:Y:S01]  /*7310*/  IMAD.U32 R114, RZ, RZ, UR52 ;  /* 0x00000034ff727e24 */ /* 0x000fe2000f8e00ff */
[----:B------:R-:W-:Y:S02]  /*7320*/  CS2R R74, SRZ ;  /* 0x00000000004a7805 */ /* 0x000fe4000001ff00 */
[----:B------:R-:W-:Y:S02]  /*7330*/  CS2R R72, SRZ ;  /* 0x0000000000487805 */ /* 0x000fe4000001ff00 */
[----:B------:R-:W-:Y:S02]  /*7340*/  CS2R R66, SRZ ;  /* 0x0000000000427805 */ /* 0x000fe4000001ff00 */
[----:B------:R-:W-:Y:S02]  /*7350*/  CS2R R64, SRZ ;  /* 0x0000000000407805 */ /* 0x000fe4000001ff00 */
[----:B------:R-:W-:Y:S02]  /*7360*/  CS2R R58, SRZ ;  /* 0x00000000003a7805 */ /* 0x000fe4000001ff00 */
[----:B------:R-:W-:Y:S02]  /*7370*/  @P5 SHF.L.U32 R3, R46, 0x1f, RZ ;  /* 0x0000001f2e035819 */ /* 0x000fe400000006ff */
[----:B------:R-:W-:Y:S02]  /*7380*/  CS2R R56, SRZ ;  /* 0x0000000000387805 */ /* 0x000fe4000001ff00 */
[----:B------:R-:W-:Y:S02]  /*7390*/  @P0 SEL R115, R6, R115, !P2 ;  /* 0x0000007306730207 */ /* 0x000fe40005000000 */
[----:B------:R-:W-:Y:S01]  /*73a0*/  CS2R R50, SRZ ;  /* 0x0000000000327805 */ /* 0x000fe2000001ff00 */
[----:B------:R-:W1:Y:S01]  /*73b0*/  @P5 SYNCS.PHASECHK.TRANS64.TRYWAIT P4, [R0+URZ+0xa0], R3 ;  /* 0x0000a003000055a7 */ /* 0x000e6200080811ff */
[----:B------:R-:W-:Y:S01]  /*73c0*/  CS2R R48, SRZ ;  /* 0x0000000000307805 */ /* 0x000fe2000001ff00 */
[----:B------:R-:W-:Y:S01]  /*73d0*/  IMAD.IADD R86, R111, 0x1, R84 ;  /* 0x000000016f567824 */ /* 0x000fe200078e0254 */
[----:B------:R-:W-:Y:S01]  /*73e0*/  LOP3.LUT R115, R115, 0x1, RZ, 0xc0, !PT ;  /* 0x0000000173737812 */ /* 0x000fe200078ec0ff */
[----:B------:R-:W-:Y:S01]  /*73f0*/  IMAD.IADD R47, R104, 0x1, R87 ;  /* 0x00000001682f7824 */ /* 0x000fe200078e0257 */
[----:B------:R3:W4:Y:S01]  /*7400*/  SYNCS.PHASECHK.TRANS64.TRYWAIT P3, [R107+URZ+0xf0], R4 ;  /* 0x0000f0046b0075a7 */ /* 0x00072200080611ff */
[----:B-1----:R-:W-:Y:S01]  /*7410*/  @P5 SEL R113, RZ, 0x1, !P4 ;  /* 0x00000001ff715807 */ /* 0x002fe20006000000 */
[----:B---3--:R-:W-:Y:S06]  /*7420*/  @!P5 BRA `(.L_x_105) ;  /* 0x000000000068d947 */ /* 0x008fec0003800000 */
[----:B------:R-:W-:Y:S01]  /*7430*/  ISETP.NE.AND P1, PT, R113, RZ, PT ;  /* 0x000000ff7100720c */ /* 0x000fe20003f25270 */
[----:B------:R-:W-:Y:S01]  /*7440*/  BSSY B0, `(.L_x_106) ;  /* 0x000000e000007945 */ /* 0x000fe20003800000 */
[----:B------:R-:W-:Y:S02]  /*7450*/  ISETP.NE.U32.AND P0, PT, R115, 0x1, PT ;  /* 0x000000017300780c */ /* 0x000fe40003f05070 */
[----:B------:R-:W-:Y:S02]  /*7460*/  CS2R R50, SRZ ;  /* 0x0000000000327805 */ /* 0x000fe4000001ff00 */
[----:B------:R-:W-:Y:S02]  /*7470*/  CS2R R48, SRZ ;  /* 0x0000000000307805 */ /* 0x000fe4000001ff00 */
[----:B------:R-:W-:Y:S02]  /*7480*/  CS2R R58, SRZ ;  /* 0x00000000003a7805 */ /* 0x000fe4000001ff00 */
[----:B------:R-:W-:Y:S02]  /*7490*/  CS2R R56, SRZ ;  /* 0x0000000000387805 */ /* 0x000fe4000001ff00 */
[----:B------:R-:W-:Y:S02]  /*74a0*/  CS2R R66, SRZ ;  /* 0x0000000000427805 */ /* 0x000fe4000001ff00 */
[----:B------:R-:W-:Y:S02]  /*74b0*/  CS2R R64, SRZ ;  /* 0x0000000000407805 */ /* 0x000fe4000001ff00 */
[----:B------:R-:W-:Y:S02]  /*74c0*/  CS2R R74, SRZ ;  /* 0x00000000004a7805 */ /* 0x000fe4000001ff00 */
[----:B------:R-:W-:Y:S01]  /*74d0*/  CS2R R72, SRZ ;  /* 0x0000000000487805 */ /* 0x000fe2000001ff00 */
[----:B------:R-:W-:Y:S06]  /*74e0*/  @P1 BRA `(.L_x_107) ;  /* 0x00000000000c1947 */ /* 0x000fec0003800000 */
[----:B------:R-:W-:Y:S04]  /*74f0*/  SHF.L.U32 R3, R46, 0x1f, RZ ;  /* 0x0000001f2e037819 */ /* 0x000fe800000006ff */
[----:B------:R-:W1:Y:S02]  /*7500*/  SYNCS.PHASECHK.TRANS64.TRYWAIT P1, [R0+URZ+0xa0], R3 ;  /* 0x0000a003000075a7 */ /* 0x000e6400080211ff */
[----:B-1----:R-:W-:Y:S05]  /*7510*/  @!P1 BRA `(.L_x_108) ;  /* 0x0000002400d09947 */ /* 0x002fea0003800000 */
.L_x_107:
[----:B------:R-:W-:Y:S05]  /*7520*/  BSYNC B0 ;  /* 0x0000000000007941 */ /* 0x000fea0003800000 */
.L_x_106:
[----:B------:R3:W1:Y:S01]  /*7530*/  @P0 LDS.128 R48, [R111] ;  /* 0x000000006f300984 */ /* 0x0006620000000c00 */
[----:B------:R-:W-:Y:S03]  /*7540*/  UIADD3 UR4, UPT, UPT, UR52, 0x1, URZ ;  /* 0x0000000134047890 */ /* 0x000fe6000fffe0ff */
[----:B------:R3:W1:Y:S01]  /*7550*/  @P0 LDS.128 R56, [R87+0x10] ;  /* 0x0000100057380984 */ /* 0x0006620000000c00 */
[----:B------:R-:W-:Y:S03]  /*7560*/  UISETP.NE.AND UP0, UPT, UR4, 0x3, UPT ;  /* 0x000000030400788c */ /* 0x000fe6000bf05270 */
[----:B------:R3:W1:Y:S01]  /*7570*/  @P0 LDS.128 R64, [R86+0x20] ;  /* 0x0000200056400984 */ /* 0x0006620000000c00 */
[----:B------:R-:W-:Y:S02]  /*7580*/  USEL UR5, URZ, 0x1, UP0 ;  /* 0x00000001ff057887 */ /* 0x000fe40008000000 */
[----:B------:R-:W-:Y:S01]  /*7590*/  USEL UR4, UR4, URZ, UP0 ;  /* 0x000000ff04047287 */ /* 0x000fe20008000000 */
[----:B------:R3:W1:Y:S03]  /*75a0*/  @P0 LDS.128 R72, [R47+0x10] ;  /* 0x000010002f480984 */ /* 0x0006660000000c00 */
[----:B------:R-:W-:Y:S02]  /*75b0*/  LOP3.LUT R46, R46, UR5, RZ, 0x3c, !PT ;  /* 0x000000052e2e7c12 */ /* 0x000fe4000f8e3cff */
[----:B------:R-:W-:Y:S02]  /*75c0*/  MOV R114, UR4 ;  /* 0x0000000400727c02 */ /* 0x000fe40008000f00 */
.L_x_105:
[----:B------:R-:W-:Y:S05]  /*75d0*/  BSYNC B1 ;  /* 0x0000000000017941 */ /* 0x000fea0003800000 */
.L_x_104:
[----:B-1----:R-:W-:Y:S04]  /*75e0*/  SHF.R.U32.HI R3, RZ, 0x15, R39 ;  /* 0x00000015ff037819 */ /* 0x002fe80000011627 */
[----:B------:R-:W-:Y:S01]  /*75f0*/  LOP3.LUT P0, RZ, R3, 0x3, R92, 0x48, !PT ;  /* 0x0000000303ff7812 */ /* 0x000fe2000780485c */
[----:B------:R-:W-:Y:S01]  /*7600*/  @!UPT UIADD3 URZ, UPT, UPT, URZ, URZ, URZ ;  /* 0x000000fffffff290 */ /* 0x000fe2000fffe0ff */
[----:B----4-:R-:W-:Y:S11]  /*7610*/  @P3 BRA `(.L_x_109) ;  /* 0x0000000000083947 */ /* 0x010ff60003800000 */
[----:B------:R-:W1:Y:S02]  /*7620*/  SYNCS.PHASECHK.TRANS64.TRYWAIT P1, [R107+URZ+0xf0], R4 ;  /* 0x0000f0046b0075a7 */ /* 0x000e6400080211ff */
[----:B-1----:R-:W-:Y:S05]  /*7630*/  @!P1 BRA `(.L_x_110) ;  /* 0x00000024009c9947 */ /* 0x002fea0003800000 */
.L_x_109:
[----:B------:R-:W-:Y:S05]  /*7640*/  @!P0 BRA `(.L_x_111) ;  /* 0x0000000000408947 */ /* 0x000fea0003800000 */
[----:B------:R-:W4:Y:S01]  /*7650*/  LDCU.64 UR8, c[0x4][0x70] ;  /* 0x01000e00ff0877ac */ /* 0x000f220008000a00 */
[----:B------:R-:W-:Y:S01]  /*7660*/  MOV R3, 0x0 ;  /* 0x0000000000037802 */ /* 0x000fe20000000f00 */
[----:B------:R-:W-:Y:S02]  /*7670*/  HFMA2 R12, -RZ, RZ, 0, 5.9604644775390625e-08 ;  /* 0x00000001ff0c7431 */ /* 0x000fe400000001ff */
[----:B------:R-:W-:Y:S02]  /*7680*/  IMAD.MOV.U32 R8, RZ, RZ, 0x192 ;  /* 0x00000192ff087424 */ /* 0x000fe400078e00ff */
[----:B------:R-:W-:Y:S01]  /*7690*/  IMAD.MOV.U32 R13, RZ, RZ, RZ ;  /* 0x000000ffff0d7224 */ /* 0x000fe200078e00ff */
[----:B------:R-:W5:Y:S01]  /*76a0*/  LDCU.64 UR6, c[0x4][0x78] ;  /* 0x01000f00ff0677ac */ /* 0x000f620008000a00 */
[----:B------:R-:W2:Y:S01]  /*76b0*/  LDC.64 R2, c[0x4][R3] ;  /* 0x0100000003027b82 */ /* 0x000ea20000000a00 */
[----:B------:R-:W3:Y:S01]  /*76c0*/  LDCU.64 UR4, c[0x4][0x10] ;  /* 0x01000200ff0477ac */ /* 0x000ee20008000a00 */
[----:B----4-:R-:W-:Y:S01]  /*76d0*/  MOV R5, UR9 ;  /* 0x0000000900057c02 */ /* 0x010fe20008000f00 */
[----:B-1----:R-:W-:Y:S01]  /*76e0*/  IMAD.U32 R4, RZ, RZ, UR8 ;  /* 0x00000008ff047e24 */ /* 0x002fe2000f8e00ff */
[----:B-----5:R-:W-:Y:S01]  /*76f0*/  MOV R7, UR7 ;  /* 0x0000000700077c02 */ /* 0x020fe20008000f00 */
[----:B------:R-:W-:Y:S01]  /*7700*/  IMAD.U32 R6, RZ, RZ, UR6 ;  /* 0x00000006ff067e24 */ /* 0x000fe2000f8e00ff */
[----:B---3--:R-:W-:Y:S01]  /*7710*/  MOV R11, UR5 ;  /* 0x00000005000b7c02 */ /* 0x008fe20008000f00 */
[----:B------:R-:W-:Y:S02]  /*7720*/  IMAD.U32 R10, RZ, RZ, UR4 ;  /* 0x00000004ff0a7e24 */ /* 0x000fe4000f8e00ff */
[----:B------:R-:W-:Y:S07]  /*7730*/  LEPC R20, `(.L_x_111) ;  /* 0x000000001014794e */ /* 0x000fee0000000000 */
[----:B--2---:R-:W-:Y:S05]  /*7740*/  CALL.ABS.NOINC R2 ;  /* 0x0000000002007343 */ /* 0x004fea0003c00000 */
.L_x_111:
[C---:B------:R-:W-:Y:S01]  /*7750*/  SHF.L.U32 R40, R48.reuse, 0x10, RZ ;  /* 0x0000001030287819 */ /* 0x040fe200000006ff */
[----:B------:R-:W-:Y:S05]  /*7760*/  WARPSYNC.ALL ;  /* 0x0000000000007948 */ /* 0x000fea0003800000 */
[----:B------:R-:W-:Y:S01]  /*7770*/  R2UR UR4, R39 ;  /* 0x00000000270472ca */ /* 0x000fe200000e0000 */
[----:B------:R-:W-:Y:S01]  /*7780*/  BSSY.RECONVERGENT B0, `(.L_x_112) ;  /* 0x0000087000007945 */ /* 0x000fe20003800200 */
[----:B------:R-:W-:Y:S02]  /*7790*/  LOP3.LUT R43, R48, 0xffff0000, RZ, 0xc0, !PT ;  /* 0xffff0000302b7812 */ /* 0x000fe400078ec0ff */
[----:B------:R-:W-:Y:S02]  /*77a0*/  LOP3.LUT R42, R49, 0xffff0000, RZ, 0xc0, !PT ;  /* 0xffff0000312a7812 */ /* 0x000fe400078ec0ff */
[----:B------:R-:W-:Y:S02]  /*77b0*/  SHF.L.U32 R45, R51, 0x10, RZ ;  /* 0x00000010332d7819 */ /* 0x000fe400000006ff */
[----:B------:R-:W-:Y:S02]  /*77c0*/  LOP3.LUT R44, R75, 0xffff0000, RZ, 0xc0, !PT ;  /* 0xffff00004b2c7812 */ /* 0x000fe400078ec0ff */
[----:B------:R-:W-:Y:S03]  /*77d0*/  ISETP.NE.AND P1, PT, R90, RZ, PT ;  /* 0x000000ff5a00720c */ /* 0x000fe60003f25270 */
[----:B-1----:R-:W2:Y:S02]  /*77e0*/  LDTM.x32 R4, tmem[UR4] ;  /* 0x00000004000479ee */ /* 0x002ea400082c0000 */
[C---:B--2---:R-:W-:Y:S01]  /*77f0*/  FMUL R0, R38.reuse, R4 ;  /* 0x0000000426007220 */ /* 0x044fe20000400000 */
[C---:B------:R-:W-:Y:S01]  /*7800*/  FMUL R2, R38.reuse, R5 ;  /* 0x0000000526027220 */ /* 0x040fe20000400000 */
[C---:B------:R-:W-:Y:S01]  /*7810*/  FMUL R3, R38.reuse, R6 ;  /* 0x0000000626037220 */ /* 0x040fe20000400000 */
[----:B------:R-:W-:Y:S01]  /*7820*/  FMUL R7, R38, R7 ;  /* 0x0000000726077220 */ /* 0x000fe20000400000 */
[----:B------:R-:W-:Y:S01]  /*7830*/  FFMA R0, R41, R40, R0 ;  /* 0x0000002829007223 */ /* 0x000fe20000000000 */
[----:B------:R-:W-:Y:S01]  /*7840*/  SHF.L.U32 R40, R49, 0x10, RZ ;  /* 0x0000001031287819 */ /* 0x000fe200000006ff */
[C---:B------:R-:W-:Y:S01]  /*7850*/  FFMA R2, R41.reuse, R43, R2 ;  /* 0x0000002b29027223 */ /* 0x040fe20000000002 */
[----:B------:R-:W-:Y:S01]  /*7860*/  SHF.L.U32 R43, R50, 0x10, RZ ;  /* 0x00000010322b7819 */ /* 0x000fe200000006ff */
[C---:B------:R-:W-:Y:S01]  /*7870*/  FMUL R4, R38.reuse, R8 ;  /* 0x0000000826047220 */ /* 0x040fe20000400000 */
[----:B------:R-:W-:Y:S01]  /*7880*/  FMUL R5, R38, R9 ;  /* 0x0000000926057220 */ /* 0x000fe20000400000 */
[C---:B------:R-:W-:Y:S01]  /*7890*/  FFMA R3, R41.reuse, R40, R3 ;  /* 0x0000002829037223 */ /* 0x040fe20000000003 */
[----:B------:R-:W-:Y:S01]  /*78a0*/  LOP3.LUT R40, R50, 0xffff0000, RZ, 0xc0, !PT ;  /* 0xffff000032287812 */ /* 0x000fe200078ec0ff */
[----:B------:R-:W-:Y:S01]  /*78b0*/  FFMA R7, R41, R42, R7 ;  /* 0x0000002a29077223 */ /* 0x000fe20000000007 */
[----:B------:R-:W-:Y:S01]  /*78c0*/  LOP3.LUT R42, R51, 0xffff0000, RZ, 0xc0, !PT ;  /* 0xffff0000332a7812 */ /* 0x000fe200078ec0ff */
[----:B------:R-:W-:Y:S01]  /*78d0*/  FMUL R6, R38, R10 ;  /* 0x0000000a26067220 */ /* 0x000fe20000400000 */
[----:B------:R-:W-:Y:S01]  /*78e0*/  F2FP.BF16.F32.PACK_AB R52, R2, R0 ;  /* 0x000000000234723e */ /* 0x000fe200000010ff */
[----:B------:R-:W-:Y:S01]  /*78f0*/  FMUL R11, R38, R11 ;  /* 0x0000000b260b7220 */ /* 0x000fe20000400000 */
[----:B------:R-:W-:Y:S01]  /*7900*/  F2FP.BF16.F32.PACK_AB R53, R7, R3 ;  /* 0x000000030735723e */ /* 0x000fe200000010ff */
[----:B------:R-:W-:Y:S01]  /*7910*/  FFMA R4, R41, R43, R4 ;  /* 0x0000002b29047223 */ /* 0x000fe20000000004 */
[----:B------:R-:W-:Y:S01]  /*7920*/  SHF.L.U32 R43, R57, 0x10, RZ ;  /* 0x00000010392b7819 */ /* 0x000fe200000006ff */
[C---:B------:R-:W-:Y:S01]  /*7930*/  FFMA R5, R41.reuse, R40, R5 ;  /* 0x0000002829057223 */ /* 0x040fe20000000005 */
[C---:B------:R-:W-:Y:S01]  /*7940*/  SHF.L.U32 R40, R56.reuse, 0x10, RZ ;  /* 0x0000001038287819 */ /* 0x040fe200000006ff */
[----:B------:R-:W-:Y:S01]  /*7950*/  FFMA R6, R41, R45, R6 ;  /* 0x0000002d29067223 */ /* 0x000fe20000000006 */
[----:B------:R-:W-:Y:S01]  /*7960*/  SHF.L.U32 R45, R59, 0x10, RZ ;  /* 0x000000103b2d7819 */ /* 0x000fe200000006ff */
[----:B------:R-:W-:Y:S01]  /*7970*/  FFMA R11, R41, R42, R11 ;  /* 0x0000002a290b7223 */ /* 0x000fe2000000000b */
[----:B------:R-:W-:Y:S01]  /*7980*/  LOP3.LUT R42, R56, 0xffff0000, RZ, 0xc0, !PT ;  /* 0xffff0000382a7812 */ /* 0x000fe200078ec0ff */
[C---:B------:R-:W-:Y:S01]  /*7990*/  FMUL R8, R38.reuse, R12 ;  /* 0x0000000c26087220 */ /* 0x040fe20000400000 */
[----:B------:R-:W-:Y:S01]  /*79a0*/  F2FP.BF16.F32.PACK_AB R54, R5, R4 ;  /* 0x000000040536723e */ /* 0x000fe200000010ff */
[C---:B------:R-:W-:Y:S01]  /*79b0*/  FMUL R9, R38.reuse, R13 ;  /* 0x0000000d26097220 */ /* 0x040fe20000400000 */
[----:B------:R-:W-:Y:S01]  /*79c0*/  F2FP.BF16.F32.PACK_AB R55, R11, R6 ;  /* 0x000000060b37723e */ /* 0x000fe200000010ff */
[----:B------:R-:W-:Y:S01]  /*79d0*/  FMUL R10, R38, R14 ;  /* 0x0000000e260a7220 */ /* 0x000fe20000400000 */
[----:B------:R-:W-:Y:S01]  /*79e0*/  FFMA R8, R41, R40, R8 ;  /* 0x0000002829087223 */ /* 0x000fe20000000008 */
[----:B------:R-:W-:Y:S01]  /*79f0*/  LOP3.LUT R40, R57, 0xffff0000, RZ, 0xc0, !PT ;  /* 0xffff000039287812 */ /* 0x000fe200078ec0ff */
[C---:B------:R-:W-:Y:S01]  /*7a00*/  FFMA R9, R41.reuse, R42, R9 ;  /* 0x0000002a29097223 */ /* 0x040fe20000000009 */
[----:B------:R-:W-:Y:S01]  /*7a10*/  LOP3.LUT R42, R58, 0xffff0000, RZ, 0xc0, !PT ;  /* 0xffff00003a2a7812 */ /* 0x000fe200078ec0ff */
[----:B------:R-:W-:Y:S01]  /*7a20*/  FMUL R15, R38, R15 ;  /* 0x0000000f260f7220 */ /* 0x000fe20000400000 */
[----:B------:R-:W-:Y:S01]  /*7a30*/  FFMA R10, R41, R43, R10 ;  /* 0x0000002b290a7223 */ /* 0x000fe2000000000a */
[----:B------:R-:W-:Y:S01]  /*7a40*/  SHF.L.U32 R43, R58, 0x10, RZ ;  /* 0x000000103a2b7819 */ /* 0x000fe200000006ff */
[C---:B------:R-:W-:Y:S01]  /*7a50*/  FMUL R12, R38.reuse, R16 ;  /* 0x00000010260c7220 */ /* 0x040fe20000400000 */
[----:B------:R-:W-:Y:S01]  /*7a60*/  F2FP.BF16.F32.PACK_AB R60, R9, R8 ;  /* 0x00000008093c723e */ /* 0x000fe200000010ff */
[----:B------:R-:W-:Y:S01]  /*7a70*/  FFMA R15, R41, R40, R15 ;  /* 0x00000028290f7223 */ /* 0x000fe2000000000f */
[----:B------:R-:W-:Y:S01]  /*7a80*/  LOP3.LUT R40, R59, 0xffff0000, RZ, 0xc0, !PT ;  /* 0xffff00003b287812 */ /* 0x000fe200078ec0ff */
[C---:B------:R-:W-:Y:S01]  /*7a90*/  FMUL R13, R38.reuse, R17 ;  /* 0x00000011260d7220 */ /* 0x040fe20000400000 */
[C---:B------:R-:W-:Y:S01]  /*7aa0*/  FMUL R14, R38.reuse, R18 ;  /* 0x00000012260e7220 */ /* 0x040fe20000400000 */
[----:B------:R-:W-:Y:S01]  /*7ab0*/  FMUL R19, R38, R19 ;  /* 0x0000001326137220 */ /* 0x000fe20000400000 */
[----:B------:R-:W-:Y:S01]  /*7ac0*/  F2FP.BF16.F32.PACK_AB R61, R15, R10 ;  /* 0x0000000a0f3d723e */ /* 0x000fe200000010ff */
[C---:B------:R-:W-:Y:S01]  /*7ad0*/  FFMA R12, R41.reuse, R43, R12 ;  /* 0x0000002b290c7223 */ /* 0x040fe2000000000c */
[C---:B------:R-:W-:Y:S01]  /*7ae0*/  SHF.L.U32 R43, R64.reuse, 0x10, RZ ;  /* 0x00000010402b7819 */ /* 0x040fe200000006ff */
[----:B------:R-:W-:Y:S01]  /*7af0*/  FFMA R13, R41, R42, R13 ;  /* 0x0000002a290d7223 */ /* 0x000fe2000000000d */
[----:B------:R-:W-:Y:S01]  /*7b00*/  LOP3.LUT R42, R65, 0xffff0000, RZ, 0xc0, !PT ;  /* 0xffff0000412a7812 */ /* 0x000fe200078ec0ff */
[----:B------:R-:W-:Y:S01]  /*7b10*/  FFMA R14, R41, R45, R14 ;  /* 0x0000002d290e7223 */ /* 0x000fe2000000000e */
[----:B------:R-:W-:Y:S01]  /*7b20*/  SHF.L.U32 R45, R65, 0x10, RZ ;  /* 0x00000010412d7819 */ /* 0x000fe200000006ff */
[----:B------:R1:W-:Y:S01]  /*7b30*/  STS.128 [R111], R52 ;  /* 0x000000346f007388 */ /* 0x0003e20000000c00 */
[----:B------:R-:W-:Y:S01]  /*7b40*/  F2FP.BF16.F32.PACK_AB R62, R13, R12 ;  /* 0x0000000c0d3e723e */ /* 0x000fe200000010ff */
[----:B------:R-:W-:Y:S01]  /*7b50*/  FFMA R19, R41, R40, R19 ;  /* 0x0000002829137223 */ /* 0x000fe20000000013 */
[----:B------:R-:W-:Y:S01]  /*7b60*/  LOP3.LUT R40, R64, 0xffff0000, RZ, 0xc0, !PT ;  /* 0xffff000040287812 */ /* 0x000fe200078ec0ff */
[C---:B------:R-:W-:Y:S01]  /*7b70*/  FMUL R16, R38.reuse, R20 ;  /* 0x0000001426107220 */ /* 0x040fe20000400000 */
[C---:B------:R-:W-:Y:S01]  /*7b80*/  FMUL R17, R38.reuse, R21 ;  /* 0x0000001526117220 */ /* 0x040fe20000400000 */
[C---:B------:R-:W-:Y:S01]  /*7b90*/  FMUL R18, R38.reuse, R22 ;  /* 0x0000001626127220 */ /* 0x040fe20000400000 */
[----:B------:R-:W-:Y:S01]  /*7ba0*/  F2FP.BF16.F32.PACK_AB R63, R19, R14 ;  /* 0x0000000e133f723e */ /* 0x000fe200000010ff */
[----:B------:R-:W-:Y:S01]  /*7bb0*/  FMUL R23, R38, R23 ;  /* 0x0000001726177220 */ /* 0x000fe20000400000 */
[----:B------:R-:W-:Y:S01]  /*7bc0*/  FFMA R16, R41, R43, R16 ;  /* 0x0000002b29107223 */ /* 0x000fe20000000010 */
[----:B------:R-:W-:Y:S01]  /*7bd0*/  SHF.L.U32 R43, R67, 0x10, RZ ;  /* 0x00000010432b7819 */ /* 0x000fe200000006ff */
[C---:B------:R-:W-:Y:S01]  /*7be0*/  FFMA R17, R41.reuse, R40, R17 ;  /* 0x0000002829117223 */ /* 0x040fe20000000011 */
[----:B------:R1:W-:Y:S01]  /*7bf0*/  STS.128 [R87+0x10], R60 ;  /* 0x0000103c57007388 */ /* 0x0003e20000000c00 */
        /* <DEDUP_REMOVED lines=8> */
[C---:B------:R-:W-:Y:S01]  /*7c80*/  FMUL R22, R38.reuse, R26 ;  /* 0x0000001a26167220 */ /* 0x040fe20000400000 */
[----:B------:R-:W-:Y:S01]  /*7c90*/  FFMA R20, R41, R40, R20 ;  /* 0x0000002829147223 */ /* 0x000fe20000000014 */
[----:B------:R-:W-:Y:S01]  /*7ca0*/  LOP3.LUT R40, R67, 0xffff0000, RZ, 0xc0, !PT ;  /* 0xffff000043287812 */ /* 0x000fe200078ec0ff */
[C---:B------:R-:W-:Y:S01]  /*7cb0*/  FFMA R21, R41.reuse, R42, R21 ;  /* 0x0000002a29157223 */ /* 0x040fe20000000015 */
[C---:B------:R-:W-:Y:S01]  /*7cc0*/  FFMA R22, R41.reuse, R43, R22 ;  /* 0x0000002b29167223 */ /* 0x040fe20000000016 */
[----:B------:R-:W-:Y:S01]  /*7cd0*/  FMUL R27, R38, R27 ;  /* 0x0000001b261b7220 */ /* 0x000fe20000400000 */
[----:B------:R-:W-:Y:S01]  /*7ce0*/  SHF.L.U32 R43, R72, 0x10, RZ ;  /* 0x00000010482b7819 */ /* 0x000fe200000006ff */
[----:B------:R-:W-:Y:S01]  /*7cf0*/  FMUL R24, R38, R28 ;  /* 0x0000001c26187220 */ /* 0x000fe20000400000 */
[----:B------:R-:W-:Y:S01]  /*7d00*/  LOP3.LUT R42, R72, 0xffff0000, RZ, 0xc0, !PT ;  /* 0xffff0000482a7812 */ /* 0x000fe200078ec0ff */
[C---:B------:R-:W-:Y:S01]  /*7d10*/  FMUL R25, R38.reuse, R29 ;  /* 0x0000001d26197220 */ /* 0x040fe20000400000 */
[C---:B------:R-:W-:Y:S01]  /*7d20*/  FMUL R26, R38.reuse, R30 ;  /* 0x0000001e261a7220 */ /* 0x040fe20000400000 */
[C---:B------:R-:W-:Y:S01]  /*7d30*/  FFMA R27, R41.reuse, R40, R27 ;  /* 0x00000028291b7223 */ /* 0x040fe2000000001b */
[----:B------:R-:W-:Y:S01]  /*7d40*/  FFMA R24, R41, R43, R24 ;  /* 0x0000002b29187223 */ /* 0x000fe20000000018 */
[----:B------:R-:W-:Y:S01]  /*7d50*/  LOP3.LUT R40, R73, 0xffff0000, RZ, 0xc0, !PT ;  /* 0xffff000049287812 */ /* 0x000fe200078ec0ff */
[C---:B------:R-:W-:Y:S01]  /*7d60*/  FFMA R25, R41.reuse, R42, R25 ;  /* 0x0000002a29197223 */ /* 0x040fe20000000019 */
[----:B------:R-:W-:Y:S01]  /*7d70*/  FMUL R31, R38, R31 ;  /* 0x0000001f261f7220 */ /* 0x000fe20000400000 */
[----:B------:R-:W-:Y:S01]  /*7d80*/  SHF.L.U32 R43, R74, 0x10, RZ ;  /* 0x000000104a2b7819 */ /* 0x000fe200000006ff */
[----:B------:R-:W-:Y:S01]  /*7d90*/  FFMA R26, R41, R45, R26 ;  /* 0x0000002d291a7223 */ /* 0x000fe2000000001a */
[----:B------:R-:W-:Y:S01]  /*7da0*/  FMUL R28, R38, R32 ;  /* 0x00000020261c7220 */ /* 0x000fe20000400000 */
[----:B------:R-:W-:Y:S01]  /*7db0*/  LOP3.LUT R42, R74, 0xffff0000, RZ, 0xc0, !PT ;  /* 0xffff00004a2a7812 */ /* 0x000fe200078ec0ff */
[C---:B------:R-:W-:Y:S01]  /*7dc0*/  FMUL R29, R38.reuse, R33 ;  /* 0x00000021261d7220 */ /* 0x040fe20000400000 */
[----:B------:R-:W-:Y:S01]  /*7dd0*/  SHF.L.U32 R45, R75, 0x10, RZ ;  /* 0x000000104b2d7819 */ /* 0x000fe200000006ff */
[C---:B------:R-:W-:Y:S01]  /*7de0*/  FMUL R30, R38.reuse, R34 ;  /* 0x00000022261e7220 */ /* 0x040fe20000400000 */
[----:B------:R-:W-:Y:S01]  /*7df0*/  FFMA R31, R41, R40, R31 ;  /* 0x00000028291f7223 */ /* 0x000fe2000000001f */
[----:B------:R-:W-:Y:S01]  /*7e00*/  FMUL R35, R38, R35 ;  /* 0x0000002326237220 */ /* 0x000fe20000400000 */
[----:B------:R-:W-:Y:S01]  /*7e10*/  F2FP.BF16.F32.PACK_AB R69, R23, R18 ;  /* 0x000000121745723e */ /* 0x000fe200000010ff */
[----:B------:R-:W-:Y:S01]  /*7e20*/  FFMA R28, R41, R43, R28 ;  /* 0x0000002b291c7223 */ /* 0x000fe2000000001c */
[----:B------:R-:W-:Y:S01]  /*7e30*/  F2FP.BF16.F32.PACK_AB R70, R21, R20 ;  /* 0x000000141546723e */ /* 0x000fe200000010ff */
[----:B------:R-:W-:Y:S01]  /*7e40*/  FFMA R29, R41, R42, R29 ;  /* 0x0000002a291d7223 */ /* 0x000fe2000000001d */
[----:B------:R-:W-:Y:S01]  /*7e50*/  F2FP.BF16.F32.PACK_AB R71, R27, R22 ;  /* 0x000000161b47723e */ /* 0x000fe200000010ff */
[C---:B------:R-:W-:Y:S01]  /*7e60*/  FFMA R30, R41.reuse, R45, R30 ;  /* 0x0000002d291e7223 */ /* 0x040fe2000000001e */
[----:B------:R-:W-:Y:S01]  /*7e70*/  FFMA R35, R41, R44, R35 ;  /* 0x0000002c29237223 */ /* 0x000fe20000000023 */
[----:B------:R-:W-:Y:S02]  /*7e80*/  F2FP.BF16.F32.PACK_AB R100, R25, R24 ;  /* 0x000000181964723e */ /* 0x000fe400000010ff */
[----:B------:R1:W-:Y:S01]  /*7e90*/  STS.128 [R86+0x20], R68 ;  /* 0x0000204456007388 */ /* 0x0003e20000000c00 */
[----:B------:R-:W-:Y:S02]  /*7ea0*/  F2FP.BF16.F32.PACK_AB R101, R31, R26 ;  /* 0x0000001a1f65723e */ /* 0x000fe400000010ff */
[----:B------:R-:W-:Y:S02]  /*7eb0*/  F2FP.BF16.F32.PACK_AB R102, R29, R28 ;  /* 0x0000001c1d66723e */ /* 0x000fe400000010ff */
[----:B------:R-:W-:Y:S05]  /*7ec0*/  F2FP.BF16.F32.PACK_AB R103, R35, R30 ;  /* 0x0000001e2367723e */ /* 0x000fea00000010ff */
[----:B------:R1:W-:Y:S01]  /*7ed0*/  STS.128 [R47+0x10], R100 ;  /* 0x000010642f007388 */ /* 0x0003e20000000c00 */
[----:B------:R-:W-:Y:S01]  /*7ee0*/  @!PT LDS RZ, [RZ] ;  /* 0x00000000fffff984 */ /* 0x000fe20000000800 */
[----:B------:R-:W-:Y:S01]  /*7ef0*/  @!PT LDS RZ, [RZ] ;  /* 0x00000000fffff984 */ /* 0x000fe20000000800 */
[----:B------:R-:W-:Y:S01]  /*7f00*/  @!PT LDS RZ, [RZ] ;  /* 0x00000000fffff984 */ /* 0x000fe20000000800 */
[----:B------:R-:W-:Y:S01]  /*7f10*/  @!PT LDS RZ, [RZ] ;  /* 0x00000000fffff984 */ /* 0x000fe20000000800 */
[----:B------:R2:W-:Y:S07]  /*7f20*/  MEMBAR.ALL.CTA ;  /* 0x0000000000007992 */ /* 0x0005ee0000008000 */
[----:B--2---:R-:W2:Y:S02]  /*7f30*/  FENCE.VIEW.ASYNC.S ;  /* 0x00000000000073c6 */ /* 0x004ea40000000000 */
[----:B--2---:R-:W-:Y:S06]  /*7f40*/  BAR.SYNC.DEFER_BLOCKING 0x1, 0x80 ;  /* 0x0042000000007b1d */ /* 0x004fec0000010000 */
[----:B------:R-:W-:Y:S05]  /*7f50*/  @P1 BRA `(.L_x_113) ;  /* 0x0000000000241947 */ /* 0x000fea0003800000 */
[----:B------:R-:W2:Y:S01]  /*7f60*/  LDCU.64 UR6, c[0x0][0x348] ;  /* 0x00006900ff0677ac */ /* 0x000ea20008000a00 */
[----:B------:R-:W-:Y:S01]  /*7f70*/  R2UR UR5, R112 ;  /* 0x00000000700572ca */ /* 0x000fe200000e0000 */
[----:B------:R-:W-:Y:S11]  /*7f80*/  UMOV UR41, UR53 ;  /* 0x0000003500297c82 */ /* 0x000ff60008000000 */
[----:B------:R-:W-:Y:S01]  /*7f90*/  @!UPT UIADD3 URZ, UPT, UPT, URZ, URZ, URZ ;  /* 0x000000fffffff290 */ /* 0x000fe2000fffe0ff */
[----:B------:R-:W-:Y:S02]  /*7fa0*/  UIADD3 UR40, UPT, UPT, UR51, 0x200, UR5 ;  /* 0x0000020033287890 */ /* 0x000fe4000fffe005 */
[----:B--2---:R-:W-:Y:S04]  /*7fb0*/  UIADD3 UR4, UP0, UPT, UR6, 0x680, URZ ;  /* 0x0000068006047890 */ /* 0x004fe8000ff1e0ff */
[----:B------:R-:W-:Y:S09]  /*7fc0*/  UIADD3.X UR5, UPT, UPT, URZ, UR7, URZ, UP0, !UPT ;  /* 0x00000007ff057290 */ /* 0x000ff200087fe4ff */
[----:B------:R2:W-:Y:S02]  /*7fd0*/  UTMASTG.4D [UR40], [UR4] ;  /* 0x00000028040073b5 */ /* 0x0005e40008018000 */
[----:B--2---:R0:W-:Y:S02]  /*7fe0*/  UTMACMDFLUSH ;  /* 0x00000000000079b7 */ /* 0x0041e40000000000 */
.L_x_113:
[----:B------:R-:W-:Y:S05]  /*7ff0*/  BSYNC.RECONVERGENT B0 ;  /* 0x0000000000007941 */ /* 0x000fea0003800200 */
.L_x_112:
[----:B------:R-:W-:Y:S01]  /*8000*/  UIADD3 UR49, UPT, UPT, UR52, 0x1, URZ ;  /* 0x0000000134317890 */ /* 0x000fe2000fffe0ff */
[----:B------:R-:W-:Y:S01]  /*8010*/  ISETP.NE.AND P2, PT, R110, RZ, PT ;  /* 0x000000ff6e00720c */ /* 0x000fe20003f45270 */
[----:B------:R-:W-:Y:S02]  /*8020*/  BSSY.RECONVERGENT B0, `(.L_x_114) ;  /* 0x0000006000007945 */ /* 0x000fe40003800200 */
[----:B------:R-:W-:Y:S01]  /*8030*/  UISETP.NE.AND UP0, UPT, UR49, 0x3, UPT ;  /* 0x000000033100788c */ /* 0x000fe2000bf05270 */
[----:B------:R-:W-:Y:S03]  /*8040*/  ISETP.NE.U32.OR P0, PT, R109, 0x1, !P2 ;  /* 0x000000016d00780c */ /* 0x000fe60005705470 */
[----:B------:R-:W-:Y:S01]  /*8050*/  USEL UR50, UR49, URZ, UP0 ;  /* 0x000000ff31327287 */ /* 0x000fe20008000000 */
[----:B------:R-:W-:Y:S11]  /*8060*/  @P1 BRA `(.L_x_115) ;  /* 0x0000000000041947 */ /* 0x000ff60003800000 */
[----:B------:R-:W-:Y:S04]  /*8070*/  DEPBAR.LE SB0, 0x1 ;  /* 0x000080400000791a */ /* 0x000fe80000000000 */
.L_x_115:
[----:B------:R-:W-:Y:S05]  /*8080*/  BSYNC.RECONVERGENT B0 ;  /* 0x0000000000007941 */ /* 0x000fea0003800200 */
.L_x_114:
[----:B------:R-:W-:Y:S01]  /*8090*/  BAR.SYNC.DEFER_BLOCKING 0x1, 0x80 ;  /* 0x0042000000007b1d */ /* 0x000fe20000010000 */
[----:B------:R-:W-:Y:S01]  /*80a0*/  LEA R3, R114, UR51, 0x3 ;  /* 0x0000003372037c11 */ /* 0x000fe2000f8e18ff */
[----:B------:R-:W-:Y:S01]  /*80b0*/  UISETP.NE.AND UP0, UPT, UR56, URZ, UPT ;  /* 0x000000ff3800728c */ /* 0x000fe2000bf05270 */
[----:B------:R-:W-:Y:S08]  /*80c0*/  @P0 SHF.L.U32 R4, R46, 0x1f, RZ ;  /* 0x0000001f2e040819 */ /* 0x000ff000000006ff */
[----:B------:R-:W-:Y:S05]  /*80d0*/  BRA.U !UP0, `(.L_x_116) ;  /* 0x0000000108287547 */ /* 0x000fea000b800000 */
[----:B------:R-:W2:Y:S01]  /*80e0*/  S2R R0, SR_CgaCtaId ;  /* 0x0000000000007919 */ /* 0x000ea20000008800 */
[----:B------:R-:W-:Y:S01]  /*80f0*/  ISETP.NE.U32.OR P1, PT, R109, 0x1, !P2 ;  /* 0x000000016d00780c */ /* 0x000fe20005725470 */
[----:B------:R-:W-:Y:S01]  /*8100*/  IMAD.U32 R2, RZ, RZ, UR54 ;  /* 0x00000036ff027e24 */ /* 0x000fe2000f8e00ff */
[----:B------:R-:W-:Y:S04]  /*8110*/  UIADD3 UR4, UPT, UPT, UR54, 0x1, URZ ;  /* 0x0000000136047890 */ /* 0x000fe8000fffe0ff */
[----:B------:R-:W-:Y:S04]  /*8120*/  UISETP.NE.AND UP0, UPT, UR4, 0x3, UPT ;  /* 0x000000030400788c */ /* 0x000fe8000bf05270 */
[----:B------:R-:W-:Y:S03]  /*8130*/  USEL UR54, UR4, URZ, UP0 ;  /* 0x000000ff04367287 */ /* 0x000fe60008000000 */
[----:B------:R-:W-:Y:S05]  /*8140*/  @P1 LEA R2, R2, UR51, 0x3 ;  /* 0x0000003302021c11 */ /* 0x000fea000f8e18ff */
[----:B------:R-:W-:Y:S05]  /*8150*/  @P1 VIADD R5, R2, 0xb8 ;  /* 0x000000b802051836 */ /* 0x000fea0000000000 */
[----:B--2---:R-:W-:Y:S04]  /*8160*/  @P1 PRMT R0, R0, 0x654, R5 ;  /* 0x0000065400001816 */ /* 0x004fe80000000005 */
[----:B------:R2:W-:Y:S03]  /*8170*/  @P1 SYNCS.ARRIVE.TRANS64.RED.A1T0 RZ, [R0+URZ], RZ ;  /* 0x000000ff00ff19a7 */ /* 0x0005e600081004ff */
.L_x_116:
[----:B------:R-:W4:Y:S01]  /*8180*/  @P0 SYNCS.PHASECHK.TRANS64.TRYWAIT P1, [R3+URZ+0xa0], R4 ;  /* 0x0000a004030005a7 */ /* 0x000f2200080211ff */
[----:B------:R-:W-:Y:S01]  /*8190*/  BSSY B1, `(.L_x_117) ;  /* 0x0000013000017945 */ /* 0x000fe20003800000 */
[----:B----4-:R-:W-:Y:S03]  /*81a0*/  @P0 SEL R113, RZ, 0x1, !P1 ;  /* 0x00000001ff710807 */ /* 0x010fe60004800000 */
[----:B------:R-:W-:Y:S05]  /*81b0*/  @!P0 BRA `(.L_x_118) ;  /* 0x0000000000408947 */ /* 0x000fea0003800000 */
[----:B------:R-:W-:Y:S01]  /*81c0*/  ISETP.NE.U32.AND P0, PT, R115, 0x1, PT ;  /* 0x000000017300780c */ /* 0x000fe20003f05070 */
[----:B------:R-:W-:Y:S01]  /*81d0*/  BSSY B0, `(.L_x_119) ;  /* 0x000000a000007945 */ /* 0x000fe20003800000 */
[----:B------:R-:W-:Y:S11]  /*81e0*/  ISETP.NE.AND P1, PT, R113, RZ, PT ;  /* 0x000000ff7100720c */ /* 0x000ff60003f25270 */
[----:B------:R-:W-:Y:S04]  /*81f0*/  @P0 IMAD R114, R114, 0x2000, R105 ;  /* 0x0000200072720824 */ /* 0x000fe800078e0269 */
[----:B------:R-:W-:Y:S01]  /*8200*/  @P0 IMAD.IADD R5, R85, 0x1, R114 ;  /* 0x0000000155050824 */ /* 0x000fe200078e0272 */
[----:B------:R-:W-:Y:S03]  /*8210*/  @P0 IADD3 R2, PT, PT, R84, R114, RZ ;  /* 0x0000007254020210 */ /* 0x000fe60007ffe0ff */
[----:B--2---:R-:W-:Y:S01]  /*8220*/  @P0 IMAD.IADD R0, R104, 0x1, R5 ;  /* 0x0000000168000824 */ /* 0x004fe200078e0205 */
[----:B------:R-:W-:Y:S06]  /*8230*/  @P1 BRA `(.L_x_120) ;  /* 0x00000000000c1947 */ /* 0x000fec0003800000 */
[----:B------:R-:W-:Y:S04]  /*8240*/  SHF.L.U32 R46, R46, 0x1f, RZ ;  /* 0x0000001f2e2e7819 */ /* 0x000fe800000006ff */
[----:B------:R-:W2:Y:S02]  /*8250*/  SYNCS.PHASECHK.TRANS64.TRYWAIT P1, [R3+URZ+0xa0], R46 ;  /* 0x0000a02e030075a7 */ /* 0x000ea400080211ff */
[----:B--2---:R-:W-:Y:S05]  /*8260*/  @!P1 BRA `(.L_x_121) ;  /* 0x0000001800a49947 */ /* 0x004fea0003800000 */
.L_x_120:
[----:B------:R-:W-:Y:S05]  /*8270*/  BSYNC B0 ;  /* 0x0000000000007941 */ /* 0x000fea0003800000 */
.L_x_119:
[----:B------:R4:W1:Y:S04]  /*8280*/  @P0 LDS.128 R48, [R114] ;  /* 0x0000000072300984 */ /* 0x0008680000000c00 */
[----:B------:R4:W1:Y:S04]  /*8290*/  @P0 LDS.128 R64, [R2+0x20] ;  /* 0x0000200002400984 */ /* 0x0008680000000c00 */
[----:B------:R4:W1:Y:S04]  /*82a0*/  @P0 LDS.128 R56, [R5+0x10] ;  /* 0x0000100005380984 */ /* 0x0008680000000c00 */
[----:B------:R4:W1:Y:S02]  /*82b0*/  @P0 LDS.128 R72, [R0+0x10] ;  /* 0x0000100000480984 */ /* 0x0008640000000c00 */
.L_x_118:
[----:B------:R-:W-:Y:S05]  /*82c0*/  BSYNC B1 ;  /* 0x0000000000017941 */ /* 0x000fea0003800000 */
.L_x_117:
[----:B--2---:R-:W-:Y:S05]  /*82d0*/  VIADD R3, R39, 0x20 ;  /* 0x0000002027037836 */ /* 0x004fea0000000000 */
[----:B------:R-:W-:Y:S04]  /*82e0*/  SHF.R.U32.HI R3, RZ, 0x15, R3 ;  /* 0x00000015ff037819 */ /* 0x000fe80000011603 */
[----:B------:R-:W-:Y:S11]  /*82f0*/  LOP3.LUT P0, RZ, R3, 0x3, R92, 0x48, !PT ;  /* 0x0000000303ff7812 */ /* 0x000ff6000780485c */
[----:B------:R-:W-:Y:S02]  /*8300*/  @!UPT UIADD3 URZ, UPT, UPT, URZ, URZ, URZ ;  /* 0x000000fffffff290 */ /* 0x000fe4000fffe0ff */
[----:B------:R-:W-:Y:S05]  /*8310*/  @!P0 BRA `(.L_x_122) ;  /* 0x0000000000408947 */ /* 0x000fea0003800000 */
[----:B------:R-:W2:Y:S01]  /*8320*/  LDCU.64 UR8, c[0x4][0x70] ;  /* 0x01000e00ff0877ac */ /* 0x000ea20008000a00 */
[----:B------:R-:W-:Y:S01]  /*8330*/  MOV R3, 0x0 ;  /* 0x0000000000037802 */ /* 0x000fe20000000f00 */
[----:B------:R-:W-:Y:S02]  /*8340*/  HFMA2 R12, -RZ, RZ, 0, 5.9604644775390625e-08 ;  /* 0x00000001ff0c7431 */ /* 0x000fe400000001ff */
[----:B------:R-:W-:Y:S02]  /*8350*/  IMAD.MOV.U32 R8, RZ, RZ, 0x192 ;  /* 0x00000192ff087424 */ /* 0x000fe400078e00ff */
[----:B------:R-:W-:Y:S01]  /*8360*/  IMAD.MOV.U32 R13, RZ, RZ, RZ ;  /* 0x000000ffff0d7224 */ /* 0x000fe200078e00ff */
[----:B------:R-:W5:Y:S01]  /*8370*/  LDCU.64 UR6, c[0x4][0x78] ;  /* 0x01000f00ff0677ac */ /* 0x000f620008000a00 */
[----:B----4-:R-:W4:Y:S01]  /*8380*/  LDC.64 R2, c[0x4][R3] ;  /* 0x0100000003027b82 */ /* 0x010f220000000a00 */
[----:B------:R-:W3:Y:S01]  /*8390*/  LDCU.64 UR4, c[0x4][0x10] ;  /* 0x01000200ff0477ac */ /* 0x000ee20008000a00 */
[----:B--2---:R-:W-:Y:S01]  /*83a0*/  MOV R5, UR9 ;  /* 0x0000000900057c02 */ /* 0x004fe20008000f00 */
[----:B------:R-:W-:Y:S01]  /*83b0*/  IMAD.U32 R4, RZ, RZ, UR8 ;  /* 0x00000008ff047e24 */ /* 0x000fe2000f8e00ff */
[----:B-----5:R-:W-:Y:S01]  /*83c0*/  MOV R7, UR7 ;  /* 0x0000000700077c02 */ /* 0x020fe20008000f00 */
[----:B------:R-:W-:Y:S01]  /*83d0*/  IMAD.U32 R6, RZ, RZ, UR6 ;  /* 0x00000006ff067e24 */ /* 0x000fe2000f8e00ff */
[----:B---3--:R-:W-:Y:S01]  /*83e0*/  MOV R11, UR5 ;  /* 0x00000005000b7c02 */ /* 0x008fe20008000f00 */
[----:B------:R-:W-:Y:S02]  /*83f0*/  IMAD.U32 R10, RZ, RZ, UR4 ;  /* 0x00000004ff0a7e24 */ /* 0x000fe4000f8e00ff */
[----:B------:R-:W-:Y:S07]  /*8400*/  LEPC R20, `(.L_x_122) ;  /* 0x000000001014794e */ /* 0x000fee0000000000 */
[----:B-1--4-:R-:W-:Y:S05]  /*8410*/  CALL.ABS.NOINC R2 ;  /* 0x0000000002007343 */ /* 0x012fea0003c00000 */
.L_x_122:
[----:B------:R-:W-:Y:S01]  /*8420*/  ISETP.NE.AND P0, PT, R90, RZ, PT ;  /* 0x000000ff5a00720c */ /* 0x000fe20003f05270 */
[----:B------:R-:W-:Y:S05]  /*8430*/  WARPSYNC.ALL ;  /* 0x0000000000007948 */ /* 0x000fea0003800000 */
[----:B------:R-:W-:Y:S01]  /*8440*/  R2UR UR4, R39 ;  /* 0x00000000270472ca */ /* 0x000fe200000e0000 */
[----:B------:R-:W-:Y:S01]  /*8450*/  BSSY.RECONVERGENT B0, `(.L_x_123) ;  /* 0x000008e000007945 */ /* 0x000fe20003800200 */
[C---:B-1----:R-:W-:Y:S02]  /*8460*/  SHF.L.U32 R40, R48.reuse, 0x10, RZ ;  /* 0x0000001030287819 */ /* 0x042fe400000006ff */
[----:B------:R-:W-:Y:S02]  /*8470*/  LOP3.LUT R43, R48, 0xffff0000, RZ, 0xc0, !PT ;  /* 0xffff0000302b7812 */ /* 0x000fe400078ec0ff */
[C---:B------:R-:W-:Y:S02]  /*8480*/  SHF.L.U32 R42, R49.reuse, 0x10, RZ ;  /* 0x00000010312a7819 */ /* 0x040fe400000006ff */
[----:B------:R-:W-:Y:S02]  /*8490*/  LOP3.LUT R44, R49, 0xffff0000, RZ, 0xc0, !PT ;  /* 0xffff0000312c7812 */ /* 0x000fe400078ec0ff */
[C---:B------:R-:W-:Y:S02]  /*84a0*/  SHF.L.U32 R45, R50.reuse, 0x10, RZ ;  /* 0x00000010322d7819 */ /* 0x040fe400000006ff */
[----:B------:R-:W-:Y:S01]  /*84b0*/  LOP3.LUT R46, R50, 0xffff0000, RZ, 0xc0, !PT ;  /* 0xffff0000322e7812 */ /* 0x000fe200078ec0ff */
[----:B----4-:R-:W1:Y:S01]  /*84c0*/  LDTM.x32 R4, tmem[UR4+0x20] ;  /* 0x00002004000479ee */ /* 0x010e6200082c0000 */
[C---:B---3--:R-:W-:Y:S01]  /*84d0*/  SHF.L.U32 R47, R51.reuse, 0x10, RZ ;  /* 0x00000010332f7819 */ /* 0x048fe200000006ff */
[----:B------:R-:W-:Y:S01]  /*84e0*/  USHF.L.U32 UR4, UR50, 0xd, URZ ;  /* 0x0000000d32047899 */ /* 0x000fe200080006ff */
[----:B------:R-:W-:Y:S01]  /*84f0*/  LOP3.LUT R48, R51, 0xffff0000, RZ, 0xc0, !PT ;  /* 0xffff000033307812 */ /* 0x000fe200078ec0ff */
[----:B------:R-:W-:Y:S01]  /*8500*/  NOP ;  /* 0x0000000000007918 */ /* 0x000fe20000000000 */
[C---:B------:R-:W-:Y:S02]  /*8510*/  SHF.L.U32 R49, R56.reuse, 0x10, RZ ;  /* 0x0000001038317819 */ /* 0x040fe400000006ff */
[----:B------:R-:W-:Y:S02]  /*8520*/  LOP3.LUT R50, R56, 0xffff0000, RZ, 0xc0, !PT ;  /* 0xffff000038327812 */ /* 0x000fe400078ec0ff */
[C---:B------:R-:W-:Y:S02]  /*8530*/  SHF.L.U32 R51, R57.reuse, 0x10, RZ ;  /* 0x0000001039337819 */ /* 0x040fe400000006ff */
[----:B------:R-:W-:Y:S02]  /*8540*/  LOP3.LUT R52, R57, 0xffff0000, RZ, 0xc0, !PT ;  /* 0xffff000039347812 */ /* 0x000fe400078ec0ff */
[----:B------:R-:W-:Y:S02]  /*8550*/  IADD3 R120, PT, PT, R105, UR4, RZ ;  /* 0x0000000469787c10 */ /* 0x000fe4000fffe0ff */
[C---:B------:R-:W-:Y:S02]  /*8560*/  SHF.L.U32 R53, R58.reuse, 0x10, RZ ;  /* 0x000000103a357819 */ /* 0x040fe400000006ff */
[----:B------:R-:W-:Y:S02]  /*8570*/  LOP3.LUT R54, R58, 0xffff0000, RZ, 0xc0, !PT ;  /* 0xffff00003a367812 */ /* 0x000fe400078ec0ff */
[----:B------:R-:W-:Y:S02]  /*8580*/  SHF.L.U32 R55, R59, 0x10, RZ ;  /* 0x000000103b377819 */ /* 0x000fe400000006ff */
[----:B------:R-:W-:Y:S02]  /*8590*/  IADD3 R107, PT, PT, R107, 0x100, RZ ;  /* 0x000001006b6b7810 */ /* 0x000fe40007ffe0ff */
[----:B------:R-:W-:Y:S01]  /*85a0*/  LOP3.LUT R56, R59, 0xffff0000, RZ, 0xc0, !PT ;  /* 0xffff00003b387812 */ /* 0x000fe200078ec0ff */
[C---:B-1----:R-:W-:Y:S01]  /*85b0*/  FMUL R0, R38.reuse, R4 ;  /* 0x0000000426007220 */ /* 0x042fe20000400000 */
[----:B------:R-:W-:Y:S01]  /*85c0*/  IADD3 R111, PT, PT, R85, R120, RZ ;  /* 0x00000078556f7210 */ /* 0x000fe20007ffe0ff */
[----:B------:R-:W-:Y:S01]  /*85d0*/  FMUL R2, R38, R5 ;  /* 0x0000000526027220 */ /* 0x000fe20000400000 */
[----:B------:R-:W-:Y:S01]  /*85e0*/  SHF.L.U32 R57, R64, 0x10, RZ ;  /* 0x0000001040397819 */ /* 0x000fe200000006ff */
[----:B------:R-:W-:Y:S01]  /*85f0*/  FMUL R3, R38, R6 ;  /* 0x0000000626037220 */ /* 0x000fe20000400000 */
[----:B------:R-:W-:Y:S01]  /*8600*/  IADD3 R120, PT, PT, R84, R120, RZ ;  /* 0x0000007854787210 */ /* 0x000fe20007ffe0ff */
[----:B------:R-:W-:Y:S01]  /*8610*/  FMUL R7, R38, R7 ;  /* 0x0000000726077220 */ /* 0x000fe20000400000 */
[----:B------:R-:W-:Y:S01]  /*8620*/  LOP3.LUT R58, R64, 0xffff0000, RZ, 0xc0, !PT ;  /* 0xffff0000403a7812 */ /* 0x000fe200078ec0ff */
[----:B------:R-:W-:Y:S01]  /*8630*/  FFMA R0, R41, R40, R0 ;  /* 0x0000002829007223 */ /* 0x000fe20000000000 */
[----:B------:R-:W-:Y:S01]  /*8640*/  SHF.L.U32 R59, R65, 0x10, RZ ;  /* 0x00000010413b7819 */ /* 0x000fe200000006ff */
[C---:B------:R-:W-:Y:S01]  /*8650*/  FMUL R4, R38.reuse, R8 ;  /* 0x0000000826047220 */ /* 0x040fe20000400000 */
[----:B------:R-:W-:Y:S01]  /*8660*/  LOP3.LUT R107, R107, 0xfefffff8, RZ, 0xc0, !PT ;  /* 0xfefffff86b6b7812 */ /* 0x000fe200078ec0ff */
[----:B------:R-:W-:Y:S01]  /*8670*/  FFMA R2, R41, R43, R2 ;  /* 0x0000002b29027223 */ /* 0x000fe20000000002 */
[----:B------:R-:W-:Y:S01]  /*8680*/  LOP3.LUT R60, R65, 0xffff0000, RZ, 0xc0, !PT ;  /* 0xffff0000413c7812 */ /* 0x000fe200078ec0ff */
[----:B------:R-:W-:Y:S01]  /*8690*/  FMUL R5, R38, R9 ;  /* 0x0000000926057220 */ /* 0x000fe20000400000 */
[----:B------:R-:W-:Y:S01]  /*86a0*/  SHF.L.U32 R61, R66, 0x10, RZ ;  /* 0x00000010423d7819 */ /* 0x000fe200000006ff */
[----:B------:R1:W-:Y:S01]  /*86b0*/  SYNCS.ARRIVE.TRANS64.RED.A1T0 RZ, [R107+URZ], RZ ;  /* 0x000000ff6bff79a7 */ /* 0x0003e200081004ff */
[----:B------:R-:W-:Y:S01]  /*86c0*/  F2FP.BF16.F32.PACK_AB R84, R2, R0 ;  /* 0x000000000254723e */ /* 0x000fe200000010ff */
[C---:B------:R-:W-:Y:S01]  /*86d0*/  FFMA R3, R41.reuse, R42, R3 ;  /* 0x0000002a29037223 */ /* 0x040fe20000000003 */
[----:B------:R-:W-:Y:S01]  /*86e0*/  IADD3 R121, PT, PT, R104, R111, RZ ;  /* 0x0000006f68797210 */ /* 0x000fe20007ffe0ff */
[C---:B------:R-:W-:Y:S01]  /*86f0*/  FFMA R7, R41.reuse, R44, R7 ;  /* 0x0000002c29077223 */ /* 0x040fe20000000007 */
[C---:B------:R-:W-:Y:S01]  /*8700*/  FFMA R4, R41.reuse, R45, R4 ;  /* 0x0000002d29047223 */ /* 0x040fe20000000004 */
[----:B------:R-:W-:Y:S01]  /*8710*/  FFMA R5, R41, R46, R5 ;  /* 0x0000002e29057223 */ /* 0x000fe20000000005 */
[----:B------:R-:W-:Y:S01]  /*8720*/  FMUL R6, R38, R10 ;  /* 0x0000000a26067220 */ /* 0x000fe20000400000 */
[----:B------:R-:W-:Y:S01]  /*8730*/  LOP3.LUT R62, R66, 0xffff0000, RZ, 0xc0, !PT ;  /* 0xffff0000423e7812 */ /* 0x000fe200078ec0ff */
[C---:B------:R-:W-:Y:S01]  /*8740*/  FMUL R11, R38.reuse, R11 ;  /* 0x0000000b260b7220 */ /* 0x040fe20000400000 */
[----:B------:R-:W-:Y:S01]  /*8750*/  F2FP.BF16.F32.PACK_AB R85, R7, R3 ;  /* 0x000000030755723e */ /* 0x000fe200000010ff */
[----:B------:R-:W-:Y:S01]  /*8760*/  FFMA R6, R41, R47, R6 ;  /* 0x0000002f29067223 */ /* 0x000fe20000000006 */
[----:B------:R-:W-:Y:S01]  /*8770*/  F2FP.BF16.F32.PACK_AB R86, R5, R4 ;  /* 0x000000040556723e */ /* 0x000fe200000010ff */
[----:B------:R-:W-:Y:S01]  /*8780*/  FFMA R11, R41, R48, R11 ;  /* 0x00000030290b7223 */ /* 0x000fe2000000000b */
[C---:B------:R-:W-:Y:S01]  /*8790*/  FMUL R8, R38.reuse, R12 ;  /* 0x0000000c26087220 */ /* 0x040fe20000400000 */
[C---:B------:R-:W-:Y:S01]  /*87a0*/  FMUL R9, R38.reuse, R13 ;  /* 0x0000000d26097220 */ /* 0x040fe20000400000 */
[C---:B------:R-:W-:Y:S01]  /*87b0*/  FMUL R10, R38.reuse, R14 ;  /* 0x0000000e260a7220 */ /* 0x040fe20000400000 */
[----:B------:R-:W-:Y:S01]  /*87c0*/  SHF.L.U32 R63, R67, 0x10, RZ ;  /* 0x00000010433f7819 */ /* 0x000fe200000006ff */
[----:B------:R-:W-:Y:S01]  /*87d0*/  FFMA R8, R41, R49, R8 ;  /* 0x0000003129087223 */ /* 0x000fe20000000008 */
[----:B------:R-:W-:Y:S01]  /*87e0*/  F2FP.BF16.F32.PACK_AB R87, R11, R6 ;  /* 0x000000060b57723e */ /* 0x000fe200000010ff */
[----:B------:R-:W-:Y:S01]  /*87f0*/  FFMA R9, R41, R50, R9 ;  /* 0x0000003229097223 */ /* 0x000fe20000000009 */
[C---:B------:R-:W-:Y:S01]  /*8800*/  FMUL R15, R38.reuse, R15 ;  /* 0x0000000f260f7220 */ /* 0x040fe20000400000 */
[C---:B------:R-:W-:Y:S01]  /*8810*/  FMUL R12, R38.reuse, R16 ;  /* 0x00000010260c7220 */ /* 0x040fe20000400000 */
[----:B------:R-:W-:Y:S01]  /*8820*/  FMUL R13, R38, R17 ;  /* 0x00000011260d7220 */ /* 0x000fe20000400000 */
[----:B------:R1:W-:Y:S01]  /*8830*/  STS.128 [R105+UR4], R84 ;  /* 0x0000005469007988 */ /* 0x0003e20008000c04 */
[----:B------:R-:W-:Y:S01]  /*8840*/  LOP3.LUT R64, R67, 0xffff0000, RZ, 0xc0, !PT ;  /* 0xffff000043407812 */ /* 0x000fe200078ec0ff */
[C---:B------:R-:W-:Y:S01]  /*8850*/  FFMA R10, R41.reuse, R51, R10 ;  /* 0x00000033290a7223 */ /* 0x040fe2000000000a */
[----:B------:R-:W-:Y:S01]  /*8860*/  SHF.L.U32 R65, R72, 0x10, RZ ;  /* 0x0000001048417819 */ /* 0x000fe200000006ff */
[----:B------:R-:W-:Y:S01]  /*8870*/  FFMA R15, R41, R52, R15 ;  /* 0x00000034290f7223 */ /* 0x000fe2000000000f */
[----:B------:R-:W-:Y:S01]  /*8880*/  F2FP.BF16.F32.PACK_AB R100, R9, R8 ;  /* 0x000000080964723e */ /* 0x000fe200000010ff */
[C---:B------:R-:W-:Y:S01]  /*8890*/  FFMA R12, R41.reuse, R53, R12 ;  /* 0x00000035290c7223 */ /* 0x040fe2000000000c */
[C---:B------:R-:W-:Y:S01]  /*88a0*/  FFMA R13, R41.reuse, R54, R13 ;  /* 0x00000036290d7223 */ /* 0x040fe2000000000d */
[C---:B------:R-:W-:Y:S01]  /*88b0*/  FMUL R14, R38.reuse, R18 ;  /* 0x00000012260e7220 */ /* 0x040fe20000400000 */
[C---:B------:R-:W-:Y:S01]  /*88c0*/  FMUL R19, R38.reuse, R19 ;  /* 0x0000001326137220 */ /* 0x040fe20000400000 */
[C---:B------:R-:W-:Y:S01]  /*88d0*/  FMUL R16, R38.reuse, R20 ;  /* 0x0000001426107220 */ /* 0x040fe20000400000 */
[C---:B------:R-:W-:Y:S01]  /*88e0*/  FMUL R17, R38.reuse, R21 ;  /* 0x0000001526117220 */ /* 0x040fe20000400000 */
[C---:B------:R-:W-:Y:S01]  /*88f0*/  FFMA R14, R41.reuse, R55, R14 ;  /* 0x00000037290e7223 */ /* 0x040fe2000000000e */
        /* <DEDUP_REMOVED lines=9> */
[----:B------:R-:W-:Y:S01]  /*8990*/  FFMA R23, R41, R60, R23 ;  /* 0x0000003c29177223 */ /* 0x000fe20000000017 */
[C---:B------:R-:W-:Y:S01]  /*89a0*/  FMUL R27, R38.reuse, R27 ;  /* 0x0000001b261b7220 */ /* 0x040fe20000400000 */
[----:B------:R-:W-:Y:S01]  /*89b0*/  F2FP.BF16.F32.PACK_AB R101, R15, R10 ;  /* 0x0000000a0f65723e */ /* 0x000fe200000010ff */
[----:B------:R-:W-:Y:S01]  /*89c0*/  FFMA R20, R41, R61, R20 ;  /* 0x0000003d29147223 */ /* 0x000fe20000000014 */
[----:B------:R-:W-:Y:S01]  /*89d0*/  F2FP.BF16.F32.PACK_AB R102, R13, R12 ;  /* 0x0000000c0d66723e */ /* 0x000fe200000010ff */
[----:B------:R-:W-:Y:S01]  /*89e0*/  FMUL R24, R38, R28 ;  /* 0x0000001c26187220 */ /* 0x000fe20000400000 */
[----:B------:R-:W-:Y:S01]  /*89f0*/  F2FP.BF16.F32.PACK_AB R103, R19, R14 ;  /* 0x0000000e1367723e */ /* 0x000fe200000010ff */
[----:B------:R-:W-:Y:S01]  /*8a00*/  FFMA R21, R41, R62, R21 ;  /* 0x0000003e29157223 */ /* 0x000fe20000000015 */
[----:B------:R-:W-:Y:S01]  /*8a10*/  LOP3.LUT R66, R72, 0xffff0000, RZ, 0xc0, !PT ;  /* 0xffff000048427812 */ /* 0x000fe200078ec0ff */
[C---:B------:R-:W-:Y:S01]  /*8a20*/  FMUL R25, R38.reuse, R29 ;  /* 0x0000001d26197220 */ /* 0x040fe20000400000 */
[----:B------:R-:W-:Y:S01]  /*8a30*/  SHF.L.U32 R67, R73, 0x10, RZ ;  /* 0x0000001049437819 */ /* 0x000fe200000006ff */
[----:B------:R1:W-:Y:S01]  /*8a40*/  STS.128 [R111+0x10], R100 ;  /* 0x000010646f007388 */ /* 0x0003e20000000c00 */
[----:B------:R-:W-:Y:S01]  /*8a50*/  FFMA R22, R41, R63, R22 ;  /* 0x0000003f29167223 */ /* 0x000fe20000000016 */
[----:B------:R-:W-:Y:S01]  /*8a60*/  LOP3.LUT R68, R73, 0xffff0000, RZ, 0xc0, !PT ;  /* 0xffff000049447812 */ /* 0x000fe200078ec0ff */
[----:B------:R-:W-:Y:S01]  /*8a70*/  FMUL R26, R38, R30 ;  /* 0x0000001e261a7220 */ /* 0x000fe20000400000 */
[C---:B------:R-:W-:Y:S01]  /*8a80*/  FFMA R27, R41.reuse, R64, R27 ;  /* 0x00000040291b7223 */ /* 0x040fe2000000001b */
[----:B------:R-:W-:Y:S01]  /*8a90*/  SHF.L.U32 R69, R74, 0x10, RZ ;  /* 0x000000104a457819 */ /* 0x000fe200000006ff */
[----:B------:R-:W-:Y:S01]  /*8aa0*/  FMUL R31, R38, R31 ;  /* 0x0000001f261f7220 */ /* 0x000fe20000400000 */
[C---:B------:R-:W-:Y:S01]  /*8ab0*/  FFMA R24, R41.reuse, R65, R24 ;  /* 0x0000004129187223 */ /* 0x040fe20000000018 */
[----:B------:R-:W-:Y:S01]  /*8ac0*/  LOP3.LUT R70, R74, 0xffff0000, RZ, 0xc0, !PT ;  /* 0xffff00004a467812 */ /* 0x000fe200078ec0ff */
[C---:B------:R-:W-:Y:S01]  /*8ad0*/  FMUL R28, R38.reuse, R32 ;  /* 0x00000020261c7220 */ /* 0x040fe20000400000 */
[----:B------:R-:W-:Y:S01]  /*8ae0*/  FFMA R25, R41, R66, R25 ;  /* 0x0000004229197223 */ /* 0x000fe20000000019 */
[----:B------:R-:W-:Y:S01]  /*8af0*/  SHF.L.U32 R71, R75, 0x10, RZ ;  /* 0x000000104b477819 */ /* 0x000fe200000006ff */
[C---:B------:R-:W-:Y:S01]  /*8b00*/  FMUL R29, R38.reuse, R33 ;  /* 0x00000021261d7220 */ /* 0x040fe20000400000 */
[----:B------:R-:W-:Y:S01]  /*8b10*/  FFMA R26, R41, R67, R26 ;  /* 0x00000043291a7223 */ /* 0x000fe2000000001a */
[----:B------:R-:W-:Y:S01]  /*8b20*/  LOP3.LUT R72, R75, 0xffff0000, RZ, 0xc0, !PT ;  /* 0xffff00004b487812 */ /* 0x000fe200078ec0ff */
        /* <DEDUP_REMOVED lines=8> */
[----:B------:R-:W-:Y:S01]  /*8bb0*/  FFMA R30, R41, R71, R30 ;  /* 0x00000047291e7223 */ /* 0x000fe2000000001e */
[----:B------:R-:W-:Y:S01]  /*8bc0*/  F2FP.BF16.F32.PACK_AB R115, R27, R22 ;  /* 0x000000161b73723e */ /* 0x000fe200000010ff */
[----:B------:R-:W-:Y:S01]  /*8bd0*/  FFMA R35, R41, R72, R35 ;  /* 0x0000004829237223 */ /* 0x000fe20000000023 */
[----:B------:R-:W-:Y:S02]  /*8be0*/  F2FP.BF16.F32.PACK_AB R116, R25, R24 ;  /* 0x000000181974723e */ /* 0x000fe400000010ff */
[----:B------:R-:W-:Y:S01]  /*8bf0*/  F2FP.BF16.F32.PACK_AB R117, R31, R26 ;  /* 0x0000001a1f75723e */ /* 0x000fe200000010ff */
[----:B------:R1:W-:Y:S01]  /*8c00*/  STS.128 [R120+0x20], R112 ;  /* 0x0000207078007388 */ /* 0x0003e20000000c00 */
        /* <DEDUP_REMOVED lines=12> */
[----:B------:R-:W-:Y:S02]  /*8cd0*/  UIADD3 UR40, UPT, UPT, UR51, 0x200, UR4 ;  /* 0x0000020033287890 */ /* 0x000fe4000fffe004 */
[----:B------:R-:W-:Y:S02]  /*8ce0*/  UIADD3 UR41, UPT, UPT, UR53, 0x20, URZ ;  /* 0x0000002035297890 */ /* 0x000fe4000fffe0ff */
[----:B--2---:R-:W-:Y:S04]  /*8cf0*/  UIADD3 UR6, UP0, UPT, UR8, 0x680, URZ ;  /* 0x0000068008067890 */ /* 0x004fe8000ff1e0ff */
[----:B------:R-:W-:Y:S09]  /*8d00*/  UIADD3.X UR7, UPT, UPT, URZ, UR9, URZ, UP0, !UPT ;  /* 0x00000009ff077290 */ /* 0x000ff200087fe4ff */
[----:B------:R2:W-:Y:S02]  /*8d10*/  UTMASTG.4D [UR40], [UR6] ;  /* 0x00000028060073b5 */ /* 0x0005e40008018000 */
[----:B--2---:R0:W-:Y:S02]  /*8d20*/  UTMACMDFLUSH ;  /* 0x00000000000079b7 */ /* 0x0041e40000000000 */
.L_x_124:
[----:B------:R-:W-:Y:S05]  /*8d30*/  BSYNC.RECONVERGENT B0 ;  /* 0x0000000000007941 */ /* 0x000fea0003800200 */
.L_x_123:
[----:B------:R-:W-:Y:S01]  /*8d40*/  UIADD3 UR4, UPT, UPT, UR50, 0x1, URZ ;  /* 0x0000000132047890 */ /* 0x000fe2000fffe0ff */
[----:B------:R-:W-:Y:S03]  /*8d50*/  BSSY.RECONVERGENT B0, `(.L_x_125) ;  /* 0x0000008000007945 */ /* 0x000fe60003800200 */
[----:B------:R-:W-:Y:S04]  /*8d60*/  UISETP.NE.AND UP0, UPT, UR4, 0x3, UPT ;  /* 0x000000030400788c */ /* 0x000fe8000bf05270 */
[----:B------:R-:W-:Y:S02]  /*8d70*/  UISETP.EQ.XOR UP1, UPT, UR49, 0x3, !UP0 ;  /* 0x000000033100788c */ /* 0x000fe4000c722a70 */
[----:B------:R-:W-:Y:S02]  /*8d80*/  USEL UR52, UR4, URZ, UP0 ;  /* 0x000000ff04347287 */ /* 0x000fe40008000000 */
[----:B------:R-:W-:Y:S04]  /*8d90*/  USEL UR5, URZ, 0x1, !UP1 ;  /* 0x00000001ff057887 */ /* 0x000fe8000c800000 */
[----:B------:R-:W-:Y:S01]  /*8da0*/  ULOP3.LUT UR57, UR57, UR5, URZ, 0x3c, !UPT ;  /* 0x0000000539397292 */ /* 0x000fe2000f8e3cff */
[----:B------:R-:W-:Y:S11]  /*8db0*/  @P0 BRA `(.L_x_126) ;  /* 0x0000000000040947 */ /* 0x000ff60003800000 */
[----:B------:R-:W-:Y:S04]  /*8dc0*/  DEPBAR.LE SB0, 0x1 ;  /* 0x000080400000791a */ /* 0x000fe80000000000 */
.L_x_126:
[----:B------:R-:W-:Y:S05]  /*8dd0*/  BSYNC.RECONVERGENT B0 ;  /* 0x0000000000007941 */ /* 0x000fea0003800200 */
.L_x_125:
[----:B------:R-:W-:Y:S01]  /*8de0*/  BAR.SYNC.DEFER_BLOCKING 0x1, 0x80 ;  /* 0x0042000000007b1d */ /* 0x000fe20000010000 */
[----:B------:R-:W-:Y:S01]  /*8df0*/  UISETP.NE.AND UP0, UPT, UR56, -0x2, UPT ;  /* 0xfffffffe3800788c */ /* 0x000fe2000bf05270 */
[----:B------:R-:W-:Y:S08]  /*8e00*/  IADD3 R0, PT, PT, R36, 0x1, RZ ;  /* 0x0000000124007810 */ /* 0x000ff00007ffe0ff */
[----:B------:R-:W-:Y:S05]  /*8e10*/  BRA.U !UP0, `(.L_x_127) ;  /* 0x00000001082c7547 */ /* 0x000fea000b800000 */
[----:B------:R-:W2:Y:S01]  /*8e20*/  S2R R2, SR_CgaCtaId ;  /* 0x0000000000027919 */ /* 0x000ea20000008800 */
[----:B------:R-:W-:Y:S01]  /*8e30*/  ISETP.NE.AND P0, PT, R110, RZ, PT ;  /* 0x000000ff6e00720c */ /* 0x000fe20003f05270 */
[----:B------:R-:W-:Y:S01]  /*8e40*/  IMAD.U32 R3, RZ, RZ, UR54 ;  /* 0x00000036ff037e24 */ /* 0x000fe2000f8e00ff */
[----:B------:R-:W-:Y:S02]  /*8e50*/  UIADD3 UR4, UPT, UPT, UR54, 0x1, URZ ;  /* 0x0000000136047890 */ /* 0x000fe4000fffe0ff */
[----:B------:R-:W-:Y:S02]  /*8e60*/  ISETP.NE.U32.OR P0, PT, R109, 0x1, !P0 ;  /* 0x000000016d00780c */ /* 0x000fe40004705470 */
[----:B------:R-:W-:Y:S04]  /*8e70*/  UISETP.NE.AND UP0, UPT, UR4, 0x3, UPT ;  /* 0x000000030400788c */ /* 0x000fe8000bf05270 */
[----:B------:R-:W-:Y:S07]  /*8e80*/  USEL UR54, UR4, URZ, UP0 ;  /* 0x000000ff04367287 */ /* 0x000fee0008000000 */
[----:B------:R-:W-:Y:S05]  /*8e90*/  @P0 LEA R3, R3, UR51, 0x3 ;  /* 0x0000003303030c11 */ /* 0x000fea000f8e18ff */
[----:B------:R-:W-:Y:S05]  /*8ea0*/  @P0 VIADD R3, R3, 0xb8 ;  /* 0x000000b803030836 */ /* 0x000fea0000000000 */
[----:B--2---:R-:W-:Y:S04]  /*8eb0*/  @P0 PRMT R2, R2, 0x654, R3 ;  /* 0x0000065402020816 */ /* 0x004fe80000000003 */
[----:B------:R2:W-:Y:S03]  /*8ec0*/  @P0 SYNCS.ARRIVE.TRANS64.RED.A1T0 RZ, [R2+URZ], RZ ;  /* 0x000000ff02ff09a7 */ /* 0x0005e600081004ff */
.L_x_127:
[----:B------:R-:W-:Y:S01]  /*8ed0*/  R2UR UR5, R95 ;  /* 0x000000005f0572ca */ /* 0x000fe200000e0000 */
[----:B------:R-:W-:Y:S01]  /*8ee0*/  UIADD3 UR56, UPT, UPT, UR56, 0x2, URZ ;  /* 0x0000000238387890 */ /* 0x000fe2000fffe0ff */
[----:B------:R-:W-:Y:S02]  /*8ef0*/  R2UR UR4, R96 ;  /* 0x00000000600472ca */ /* 0x000fe400000e0000 */
[----:B------:R-:W-:Y:S02]  /*8f00*/  LOP3.LUT P0, RZ, R82, 0x1, RZ, 0xc0, !PT ;  /* 0x0000000152ff7812 */ /* 0x000fe4000780c0ff */
[----:B------:R-:W-:Y:S02]  /*8f10*/  R2UR UR49, R106 ;  /* 0x000000006a3172ca */ /* 0x000fe400000e0000 */
[----:B------:R-:W-:Y:S02]  /*8f20*/  ISETP.NE.AND P1, PT, R0, 0x2, PT ;  /* 0x000000020000780c */ /* 0x000fe40003f25270 */
[----:B------:R-:W-:Y:S02]  /*8f30*/  LOP3.LUT R88, R88, 0x1, RZ, 0x3c, !PT ;  /* 0x0000000158587812 */ /* 0x000fe400078e3cff */
[----:B--2---:R-:W-:Y:S01]  /*8f40*/  SEL R2, RZ, 0x1, P1 ;  /* 0x00000001ff027807 */ /* 0x004fe20000800000 */
[----:B------:R-:W-:Y:S01]  /*8f50*/  UIADD3 UR23, UPT, UPT, UR36, UR5, URZ ;  /* 0x0000000524177290 */ /* 0x000fe2000fffe0ff */
[----:B------:R-:W-:Y:S01]  /*8f60*/  SEL R36, R0, RZ, P1 ;  /* 0x000000ff00247207 */ /* 0x000fe20000800000 */
[----:B------:R-:W-:Y:S01]  /*8f70*/  UIADD3 UR28, UPT, UPT, UR37, UR4, URZ ;  /* 0x00000004251c7290 */ /* 0x000fe2000fffe0ff */
[----:B------:R-:W-:Y:S01]  /*8f80*/  LOP3.LUT R89, R89, R2, RZ, 0x3c, !PT ;  /* 0x0000000259597212 */ /* 0x000fe200078e3cff */
[----:B------:R-:W-:Y:S10]  /*8f90*/  @P0 BRA `(.L_x_128) ;  /* 0xffffffd000ac0947 */ /* 0x000ff4000383ffff */
[----:B------:R-:W-:-:S13]  /*8fa0*/  R2UR UR4, R97 ;  /* 0x00000000610472ca */ /* 0x000fda00000e0000 */
[----:B------:R-:W-:-:S09]  /*8fb0*/  UISETP.NE.AND UP0, UPT, UR4, URZ, UPT ;  /* 0x000000ff0400728c */ /* 0x000fd2000bf05270 */
[----:B------:R-:W-:Y:S05]  /*8fc0*/  BRA.U !UP0, `(.L_x_129) ;  /* 0x0000000108487547 */ /* 0x000fea000b800000 */
[----:B------:R-:W2:Y:S02]  /*8fd0*/  LDCU.64 UR4, c[0x0][0x890] ;  /* 0x00011200ff0477ac */ /* 0x000ea40008000a00 */
[----:B--2---:R-:W-:-:S04]  /*8fe0*/  UISETP.NE.U32.AND UP0, UPT, UR4, URZ, UPT ;  /* 0x000000ff0400728c */ /* 0x004fc8000bf05070 */
[----:B------:R-:W-:-:S09]  /*8ff0*/  UISETP.NE.AND.EX UP0, UPT, UR5, URZ, UPT, UP0 ;  /* 0x000000ff0500728c */ /* 0x000fd2000bf05300 */
[----:B------:R-:W-:Y:S05]  /*9000*/  BRA.U UP0, `(.L_x_130) ;  /* 0x00000001000c7547 */ /* 0x000fea000b800000 */
[----:B------:R-:W-:-:S13]  /*9010*/  FSETP.NEU.AND P0, PT, R41, RZ, PT ;  /* 0x000000ff2900720b */ /* 0x000fda0003f0d000 */
[----:B------:R-:W-:Y:S05]  /*9020*/  @!P0 EXIT ;  /* 0x000000000000894d */ /* 0x000fea0003800000 */
[----:B------:R-:W-:Y:S05]  /*9030*/  BRA `(.L_x_129) ;  /* 0x00000000002c7947 */ /* 0x000fea0003800000 */
.L_x_130:
[----:B------:R-:W-:Y:S01]  /*9040*/  ISETP.NE.AND P0, PT, R108, RZ, PT ;  /* 0x000000ff6c00720c */ /* 0x000fe20003f05270 */
[----:B------:R-:W-:-:S12]  /*9050*/  BSSY.RECONVERGENT B0, `(.L_x_129) ;  /* 0x0000009000007945 */ /* 0x000fd80003800200 */
[----:B------:R-:W-:Y:S05]  /*9060*/  @P0 BRA `(.L_x_131) ;  /* 0x0000000000140947 */ /* 0x000fea0003800000 */
[----:B------:R-:W2:Y:S02]  /*9070*/  LDCU.64 UR4, c[0x0][0x888] ;  /* 0x00011100ff0477ac */ /* 0x000ea40008000a00 */
[----:B--2---:R-:W-:-:S04]  /*9080*/  ISETP.NE.U32.AND P0, PT, RZ, UR4, PT ;  /* 0x00000004ff007c0c */ /* 0x004fc8000bf05070 */
[----:B------:R-:W-:-:S13]  /*9090*/  ISETP.NE.AND.EX P0, PT, RZ, UR5, PT, P0 ;  /* 0x00000005ff007c0c */ /* 0x000fda000bf05300 */
[----:B------:R-:W-:Y:S05]  /*90a0*/  @!P0 EXIT ;  /* 0x000000000000894d */ /* 0x000fea0003800000 */
[----:B------:R-:W-:Y:S05]  /*90b0*/  BRA `(.L_x_132) ;  /* 0x0000000000087947 */ /* 0x000fea0003800000 */
.L_x_131:
[----:B------:R-:W-:-:S13]  /*90c0*/  FSETP.NEU.AND P0, PT, R41, RZ, PT ;  /* 0x000000ff2900720b */ /* 0x000fda0003f0d000 */
[----:B------:R-:W-:Y:S05]  /*90d0*/  @!P0 EXIT ;  /* 0x000000000000894d */ /* 0x000fea0003800000 */
.L_x_132:
[----:B------:R-:W-:Y:S05]  /*90e0*/  BSYNC.RECONVERGENT B0 ;  /* 0x0000000000007941 */ /* 0x000fea0003800200 */
.L_x_129:
[----:B------:R-:W2:Y:S01]  /*90f0*/  S2UR UR5, SR_CgaCtaId ;  /* 0x00000000000579c3 */ /* 0x000ea20000008800 */
[----:B------:R-:W-:Y:S01]  /*9100*/  ULEA UR4, UR54, UR51, 0x3 ;  /* 0x0000003336047291 */ /* 0x000fe2000f8e18ff */
[----:B------:R-:W-:-:S04]  /*9110*/  DEPBAR.LE SB0, 0x0 ;  /* 0x000080000000791a */ /* 0x000fc80000000000 */
[----:B------:R-:W-:-:S04]  /*9120*/  UIADD3 UR4, UPT, UPT, UR4, 0xb8, URZ ;  /* 0x000000b804047890 */ /* 0x000fc8000fffe0ff */
[----:B--2---:R-:W-:-:S09]  /*9130*/  UPRMT UR4, UR5, 0x654, UR4 ;  /* 0x0000065405047896 */ /* 0x004fd20008000004 */
[----:B------:R-:W-:Y:S01]  /*9140*/  SYNCS.ARRIVE.TRANS64.RED.A1T0 RZ, [UR4], RZ ;  /* 0x000000ffffff79a7 */ /* 0x000fe20008100404 */
[----:B------:R-:W-:Y:S05]  /*9150*/  EXIT ;  /* 0x000000000000794d */ /* 0x000fea0003800000 */
.L_x_25:
[----:B------:R-:W-:Y:S07]  /*9160*/  MOV R0, UR11 ;  /* 0x0000000b00007c02 */ /* 0x000fee0008000f00 */
.L_x_133:
[----:B-1----:R1:W3:Y:S02]  /*9170*/  SYNCS.PHASECHK.TRANS64.TRYWAIT P0, [R0+URZ+0x50], R5 ;  /* 0x00005005000075a7 */ /* 0x0022e400080011ff */
[----:B---3--:R-:W-:Y:S05]  /*9180*/  @!P0 NANOSLEEP.SYNCS 0x989680 ;  /* 0x009896800000895d */ /* 0x008fea0003900000 */
[----:B------:R-:W3:Y:S02]  /*9190*/  @!P0 SYNCS.PHASECHK.TRANS64 P0, [R0+URZ+0x50], R5 ;  /* 0x00005005000085a7 */ /* 0x000ee400080010ff */
[----:B---3--:R-:W-:Y:S05]  /*91a0*/  @!P0 BRA `(.L_x_133) ;  /* 0xfffffffc00f08947 */ /* 0x008fea000383ffff */
[----:B------:R-:W-:Y:S05]  /*91b0*/  BRA `(.L_x_24) ;  /* 0xffffff8c00587947 */ /* 0x000fea000383ffff */
.L_x_32:
[----:B------:R-:W-:Y:S07]  /*91c0*/  MOV R0, UR21 ;  /* 0x0000001500007c02 */ /* 0x000fee0008000f00 */
.L_x_134:
[----:B-1----:R1:W3:Y:S02]  /*91d0*/  SYNCS.PHASECHK.TRANS64.TRYWAIT P0, [R0+URZ+0x50], R5 ;  /* 0x00005005000075a7 */ /* 0x0022e400080011ff */
[----:B---3--:R-:W-:Y:S05]  /*91e0*/  @!P0 NANOSLEEP.SYNCS 0x989680 ;  /* 0x009896800000895d */ /* 0x008fea0003900000 */
[----:B------:R-:W3:Y:S02]  /*91f0*/  @!P0 SYNCS.PHASECHK.TRANS64 P0, [R0+URZ+0x50], R5 ;  /* 0x00005005000085a7 */ /* 0x000ee400080010ff */
[----:B---3--:R-:W-:Y:S05]  /*9200*/  @!P0 BRA `(.L_x_134) ;  /* 0xfffffffc00f08947 */ /* 0x008fea000383ffff */
[----:B------:R-:W-:Y:S05]  /*9210*/  BRA `(.L_x_31) ;  /* 0xffffff9000987947 */ /* 0x000fea000383ffff */
.L_x_37:
[----:B-1----:R-:W-:-:S07]  /*9220*/  MOV R0, UR27 ;  /* 0x0000001b00007c02 */ /* 0x002fce0008000f00 */
.L_x_135:
[----:B-1----:R1:W2:Y:S02]  /*9230*/  SYNCS.PHASECHK.TRANS64.TRYWAIT P0, [R0+URZ+0xe0], R3 ;  /* 0x0000e003000075a7 */ /* 0x0022a400080011ff */
[----:B--2---:R-:W-:Y:S05]  /*9240*/  @!P0 NANOSLEEP.SYNCS 0x989680 ;  /* 0x009896800000895d */ /* 0x004fea0003900000 */
[----:B------:R-:W2:Y:S02]  /*9250*/  @!P0 SYNCS.PHASECHK.TRANS64 P0, [R0+URZ+0xe0], R3 ;  /* 0x0000e003000085a7 */ /* 0x000ea400080010ff */
[----:B--2---:R-:W-:Y:S05]  /*9260*/  @!P0 BRA `(.L_x_135) ;  /* 0xfffffffc00f08947 */ /* 0x004fea000383ffff */
[----:B------:R-:W-:Y:S05]  /*9270*/  BRA `(.L_x_136) ;  /* 0xffffff9400787947 */ /* 0x000fea000383ffff */
.L_x_41:
[----:B------:R-:W-:-:S07]  /*9280*/  MOV R0, UR4 ;  /* 0x0000000400007c02 */ /* 0x000fce0008000f00 */
.L_x_137:
[----:B-1----:R1:W2:Y:S02]  /*9290*/  SYNCS.PHASECHK.TRANS64.TRYWAIT P0, [R0+URZ], R3 ;  /* 0x00000003000075a7 */ /* 0x0022a400080011ff */
[----:B--2---:R-:W-:Y:S05]  /*92a0*/  @!P0 NANOSLEEP.SYNCS 0x989680 ;  /* 0x009896800000895d */ /* 0x004fea0003900000 */
[----:B------:R-:W2:Y:S02]  /*92b0*/  @!P0 SYNCS.PHASECHK.TRANS64 P0, [R0+URZ], R3 ;  /* 0x00000003000085a7 */ /* 0x000ea400080010ff */
[----:B--2---:R-:W-:Y:S05]  /*92c0*/  @!P0 BRA `(.L_x_137) ;  /* 0xfffffffc00f08947 */ /* 0x004fea000383ffff */
[----:B------:R-:W-:Y:S05]  /*92d0*/  BRA `(.L_x_138) ;  /* 0xffffff9c000c7947 */ /* 0x000fea000383ffff */
.L_x_42:
[----:B------:R-:W-:-:S07]  /*92e0*/  MOV R0, UR5 ;  /* 0x0000000500007c02 */ /* 0x000fce0008000f00 */
.L_x_139:
[----:B-1----:R1:W2:Y:S02]  /*92f0*/  SYNCS.PHASECHK.TRANS64.TRYWAIT P0, [R0+URZ], R3 ;  /* 0x00000003000075a7 */ /* 0x0022a400080011ff */
[----:B--2---:R-:W-:Y:S05]  /*9300*/  @!P0 NANOSLEEP.SYNCS 0x989680 ;  /* 0x009896800000895d */ /* 0x004fea0003900000 */
[----:B------:R-:W2:Y:S02]  /*9310*/  @!P0 SYNCS.PHASECHK.TRANS64 P0, [R0+URZ], R3 ;  /* 0x00000003000085a7 */ /* 0x000ea400080010ff */
[----:B--2---:R-:W-:Y:S05]  /*9320*/  @!P0 BRA `(.L_x_139) ;  /* 0xfffffffc00f08947 */ /* 0x004fea000383ffff */
[----:B------:R-:W-:Y:S05]  /*9330*/  BRA `(.L_x_140) ;  /* 0xffffff9c001c7947 */ /* 0x000fea000383ffff */
.L_x_43:
[----:B------:R-:W-:-:S07]  /*9340*/  MOV R0, UR5 ;  /* 0x0000000500007c02 */ /* 0x000fce0008000f00 */
.L_x_141:
[----:B-1----:R1:W2:Y:S02]  /*9350*/  SYNCS.PHASECHK.TRANS64.TRYWAIT P0, [R0+URZ], R3 ;  /* 0x00000003000075a7 */ /* 0x0022a400080011ff */
[----:B--2---:R-:W-:Y:S05]  /*9360*/  @!P0 NANOSLEEP.SYNCS 0x989680 ;  /* 0x009896800000895d */ /* 0x004fea0003900000 */
[----:B------:R-:W2:Y:S02]  /*9370*/  @!P0 SYNCS.PHASECHK.TRANS64 P0, [R0+URZ], R3 ;  /* 0x00000003000085a7 */ /* 0x000ea400080010ff */
[----:B--2---:R-:W-:Y:S05]  /*9380*/  @!P0 BRA `(.L_x_141) ;  /* 0xfffffffc00f08947 */ /* 0x004fea000383ffff */
[----:B------:R-:W-:Y:S05]  /*9390*/  BRA `(.L_x_142) ;  /* 0xffffff9c002c7947 */ /* 0x000fea000383ffff */
.L_x_44:
[----:B------:R-:W-:-:S07]  /*93a0*/  MOV R0, UR5 ;  /* 0x0000000500007c02 */ /* 0x000fce0008000f00 */
.L_x_143:
[----:B-1----:R1:W2:Y:S02]  /*93b0*/  SYNCS.PHASECHK.TRANS64.TRYWAIT P0, [R0+URZ], R3 ;  /* 0x00000003000075a7 */ /* 0x0022a400080011ff */
[----:B--2---:R-:W-:Y:S05]  /*93c0*/  @!P0 NANOSLEEP.SYNCS 0x989680 ;  /* 0x009896800000895d */ /* 0x004fea0003900000 */
[----:B------:R-:W2:Y:S02]  /*93d0*/  @!P0 SYNCS.PHASECHK.TRANS64 P0, [R0+URZ], R3 ;  /* 0x00000003000085a7 */ /* 0x000ea400080010ff */
[----:B--2---:R-:W-:Y:S05]  /*93e0*/  @!P0 BRA `(.L_x_143) ;  /* 0xfffffffc00f08947 */ /* 0x004fea000383ffff */
[----:B------:R-:W-:Y:S05]  /*93f0*/  BRA `(.L_x_144) ;  /* 0xffffff9c003c7947 */ /* 0x000fea000383ffff */
.L_x_45:
[----:B------:R-:W-:-:S07]  /*9400*/  MOV R0, UR5 ;  /* 0x0000000500007c02 */ /* 0x000fce0008000f00 */
.L_x_145:
[----:B-1----:R1:W2:Y:S02]  /*9410*/  SYNCS.PHASECHK.TRANS64.TRYWAIT P0, [R0+URZ], R3 ;  /* 0x00000003000075a7 */ /* 0x0022a400080011ff */
[----:B--2---:R-:W-:Y:S05]  /*9420*/  @!P0 NANOSLEEP.SYNCS 0x989680 ;  /* 0x009896800000895d */ /* 0x004fea0003900000 */
[----:B------:R-:W2:Y:S02]  /*9430*/  @!P0 SYNCS.PHASECHK.TRANS64 P0, [R0+URZ], R3 ;  /* 0x00000003000085a7 */ /* 0x000ea400080010ff */
[----:B--2---:R-:W-:Y:S05]  /*9440*/  @!P0 BRA `(.L_x_145) ;  /* 0xfffffffc00f08947 */ /* 0x004fea000383ffff */
[----:B------:R-:W-:Y:S05]  /*9450*/  BRA `(.L_x_146) ;  /* 0xffffff9c004c7947 */ /* 0x000fea000383ffff */
.L_x_46:
[----:B------:R-:W-:-:S07]  /*9460*/  MOV R0, UR5 ;  /* 0x0000000500007c02 */ /* 0x000fce0008000f00 */
.L_x_147:
[----:B-1----:R1:W2:Y:S02]  /*9470*/  SYNCS.PHASECHK.TRANS64.TRYWAIT P0, [R0+URZ], R3 ;  /* 0x00000003000075a7 */ /* 0x0022a400080011ff */
[----:B--2---:R-:W-:Y:S05]  /*9480*/  @!P0 NANOSLEEP.SYNCS 0x989680 ;  /* 0x009896800000895d */ /* 0x004fea0003900000 */
[----:B------:R-:W2:Y:S02]  /*9490*/  @!P0 SYNCS.PHASECHK.TRANS64 P0, [R0+URZ], R3 ;  /* 0x00000003000085a7 */ /* 0x000ea400080010ff */
[----:B--2---:R-:W-:Y:S05]  /*94a0*/  @!P0 BRA `(.L_x_147) ;  /* 0xfffffffc00f08947 */ /* 0x004fea000383ffff */
[----:B------:R-:W-:Y:S05]  /*94b0*/  BRA `(.L_x_148) ;  /* 0xffffff9c005c7947 */ /* 0x000fea000383ffff */
.L_x_47:
[----:B------:R-:W-:-:S07]  /*94c0*/  MOV R0, UR5 ;  /* 0x0000000500007c02 */ /* 0x000fce0008000f00 */
.L_x_149:
[----:B-1----:R1:W2:Y:S02]  /*94d0*/  SYNCS.PHASECHK.TRANS64.TRYWAIT P0, [R0+URZ], R3 ;  /* 0x00000003000075a7 */ /* 0x0022a400080011ff */
[----:B--2---:R-:W-:Y:S05]  /*94e0*/  @!P0 NANOSLEEP.SYNCS 0x989680 ;  /* 0x009896800000895d */ /* 0x004fea0003900000 */
[----:B------:R-:W2:Y:S02]  /*94f0*/  @!P0 SYNCS.PHASECHK.TRANS64 P0, [R0+URZ], R3 ;  /* 0x00000003000085a7 */ /* 0x000ea400080010ff */
[----:B--2---:R-:W-:Y:S05]  /*9500*/  @!P0 BRA `(.L_x_149) ;  /* 0xfffffffc00f08947 */ /* 0x004fea000383ffff */
[----:B------:R-:W-:Y:S05]  /*9510*/  BRA `(.L_x_150) ;  /* 0xffffff9c006c7947 */ /* 0x000fea000383ffff */
.L_x_48:
[----:B------:R-:W-:-:S07]  /*9520*/  MOV R0, UR5 ;  /* 0x0000000500007c02 */ /* 0x000fce0008000f00 */
.L_x_151:
[----:B-1----:R1:W2:Y:S02]  /*9530*/  SYNCS.PHASECHK.TRANS64.TRYWAIT P0, [R0+URZ], R3 ;  /* 0x00000003000075a7 */ /* 0x0022a400080011ff */
[----:B--2---:R-:W-:Y:S05]  /*9540*/  @!P0 NANOSLEEP.SYNCS 0x989680 ;  /* 0x009896800000895d */ /* 0x004fea0003900000 */
[----:B------:R-:W2:Y:S02]  /*9550*/  @!P0 SYNCS.PHASECHK.TRANS64 P0, [R0+URZ], R3 ;  /* 0x00000003000085a7 */ /* 0x000ea400080010ff */
[----:B--2---:R-:W-:Y:S05]  /*9560*/  @!P0 BRA `(.L_x_151) ;  /* 0xfffffffc00f08947 */ /* 0x004fea000383ffff */
[----:B------:R-:W-:Y:S05]  /*9570*/  BRA `(.L_x_152) ;  /* 0xffffff9c007c7947 */ /* 0x000fea000383ffff */
.L_x_49:
[----:B------:R-:W-:-:S07]  /*9580*/  MOV R0, UR5 ;  /* 0x0000000500007c02 */ /* 0x000fce0008000f00 */
.L_x_153:
[----:B-1----:R1:W2:Y:S02]  /*9590*/  SYNCS.PHASECHK.TRANS64.TRYWAIT P0, [R0+URZ], R3 ;  /* 0x00000003000075a7 */ /* 0x0022a400080011ff */
[----:B--2---:R-:W-:Y:S05]  /*95a0*/  @!P0 NANOSLEEP.SYNCS 0x989680 ;  /* 0x009896800000895d */ /* 0x004fea0003900000 */
[----:B------:R-:W2:Y:S02]  /*95b0*/  @!P0 SYNCS.PHASECHK.TRANS64 P0, [R0+URZ], R3 ;  /* 0x00000003000085a7 */ /* 0x000ea400080010ff */
[----:B--2---:R-:W-:Y:S05]  /*95c0*/  @!P0 BRA `(.L_x_153) ;  /* 0xfffffffc00f08947 */ /* 0x004fea000383ffff */
[----:B------:R-:W-:Y:S05]  /*95d0*/  BRA `(.L_x_154) ;  /* 0xffffff9c008c7947 */ /* 0x000fea000383ffff */
.L_x_52:
[----:B------:R-:W-:-:S07]  /*95e0*/  MOV R4, UR4 ;  /* 0x0000000400047c02 */ /* 0x000fce0008000f00 */
.L_x_155:
[----:B--2---:R2:W3:Y:S02]  /*95f0*/  SYNCS.PHASECHK.TRANS64.TRYWAIT P1, [R4+URZ+0xe8], R7 ;  /* 0x0000e807040075a7 */ /* 0x0044e400080211ff */
[----:B---3--:R-:W-:Y:S05]  /*9600*/  @!P1 NANOSLEEP.SYNCS 0x989680 ;  /* 0x009896800000995d */ /* 0x008fea0003900000 */
[----:B------:R-:W3:Y:S02]  /*9610*/  @!P1 SYNCS.PHASECHK.TRANS64 P1, [R4+URZ+0xe8], R7 ;  /* 0x0000e807040095a7 */ /* 0x000ee400080210ff */
[----:B---3--:R-:W-:Y:S05]  /*9620*/  @!P1 BRA `(.L_x_155) ;  /* 0xfffffffc00f09947 */ /* 0x008fea000383ffff */
[----:B------:R-:W-:Y:S05]  /*9630*/  BRA `(.L_x_156) ;  /* 0xffffff9c00fc7947 */ /* 0x000fea000383ffff */
.L_x_53:
[----:B--2---:R-:W-:-:S07]  /*9640*/  MOV R4, UR4 ;  /* 0x0000000400047c02 */ /* 0x004fce0008000f00 */
.L_x_157:
[----:B--2---:R2:W3:Y:S02]  /*9650*/  SYNCS.PHASECHK.TRANS64.TRYWAIT P1, [R4+URZ+0xe0], R5 ;  /* 0x0000e005040075a7 */ /* 0x0044e400080211ff */
[----:B---3--:R-:W-:Y:S05]  /*9660*/  @!P1 NANOSLEEP.SYNCS 0x989680 ;  /* 0x009896800000995d */ /* 0x008fea0003900000 */
[----:B------:R-:W3:Y:S02]  /*9670*/  @!P1 SYNCS.PHASECHK.TRANS64 P1, [R4+URZ+0xe0], R5 ;  /* 0x0000e005040095a7 */ /* 0x000ee400080210ff */
[----:B---3--:R-:W-:Y:S05]  /*9680*/  @!P1 BRA `(.L_x_157) ;  /* 0xfffffffc00f09947 */ /* 0x008fea000383ffff */
[----:B------:R-:W-:Y:S05]  /*9690*/  BRA `(.L_x_158) ;  /* 0xffffffa000047947 */ /* 0x000fea000383ffff */
.L_x_63:
[----:B--2---:R-:W-:-:S04]  /*96a0*/  MOV R5, UR5 ;  /* 0x0000000500057c02 */ /* 0x004fc80008000f00 */
[----:B------:R2:W3:Y:S03]  /*96b0*/  SYNCS.PHASECHK.TRANS64.TRYWAIT P0, [R5+URZ+0x8], R6 ;  /* 0x00000806050075a7 */ /* 0x0004e600080011ff */
[----:B---3--:R-:W-:Y:S05]  /*96c0*/  @!P0 NANOSLEEP.SYNCS 0x989680 ;  /* 0x009896800000895d */ /* 0x008fea0003900000 */
[----:B------:R-:W3:Y:S02]  /*96d0*/  @!P0 SYNCS.PHASECHK.TRANS64 P0, [R5+URZ+0x8], R6 ;  /* 0x00000806050085a7 */ /* 0x000ee400080010ff */
[----:B---3--:R-:W-:Y:S05]  /*96e0*/  @!P0 BRA `(.L_x_63) ;  /* 0xfffffffc00ec8947 */ /* 0x008fea000383ffff */
[----:B------:R-:W-:Y:S05]  /*96f0*/  BRA `(.L_x_62) ;  /* 0xffffffa000d07947 */ /* 0x000fea000383ffff */
.L_x_65:
[----:B------:R-:W-:Y:S01]  /*9700*/  BSSY B0, `(.L_x_159) ;  /* 0x0000006000007945 */ /* 0x000fe20003800000 */
[----:B------:R-:W-:-:S07]  /*9710*/  MOV R15, 0xffffffff ;  /* 0xffffffff000f7802 */ /* 0x000fce0000000f00 */
[----:B-12--5:R-:W-:Y:S05]  /*9720*/  WARPSYNC.COLLECTIVE R15, `(.L_x_160) ;  /* 0x000000000f0c7348 */ /* 0x026fea0003c00000 */
[----:B------:R-:W-:Y:S02]  /*9730*/  ELECT P6, UR79, PT ;  /* 0x00000000004f782f */ /* 0x000fe400038c0000 */
[----:B------:R-:W-:Y:S01]  /*9740*/  MOV R14, UR79 ;  /* 0x0000004f000e7c02 */ /* 0x000fe20008000f00 */
[----:B-12--5:R-:W-:Y:S10]  /*9750*/  ENDCOLLECTIVE ;  /* 0x000000000000791b */ /* 0x026ff40003800000 */
.L_x_160:
[----:B------:R-:W-:Y:S05]  /*9760*/  BSYNC B0 ;  /* 0x0000000000007941 */ /* 0x000fea0003800000 */
.L_x_159:
[----:B------:R-:W-:Y:S05]  /*9770*/  BRA `(.L_x_161) ;  /* 0xffffffa400007947 */ /* 0x000fea000383ffff */
.L_x_67:
[----:B--2---:R-:W-:-:S04]  /*9780*/  MOV R3, UR5 ;  /* 0x0000000500037c02 */ /* 0x004fc80008000f00 */
[----:B------:R2:W3:Y:S03]  /*9790*/  SYNCS.PHASECHK.TRANS64.TRYWAIT P0, [R3+URZ+0x8], R4 ;  /* 0x00000804030075a7 */ /* 0x0004e600080011ff */
[----:B---3--:R-:W-:Y:S05]  /*97a0*/  @!P0 NANOSLEEP.SYNCS 0x989680 ;  /* 0x009896800000895d */ /* 0x008fea0003900000 */
[----:B------:R-:W3:Y:S02]  /*97b0*/  @!P0 SYNCS.PHASECHK.TRANS64 P0, [R3+URZ+0x8], R4 ;  /* 0x00000804030085a7 */ /* 0x000ee400080010ff */
[----:B---3--:R-:W-:Y:S05]  /*97c0*/  @!P0 BRA `(.L_x_67) ;  /* 0xfffffffc00ec8947 */ /* 0x008fea000383ffff */
[----:B------:R-:W-:Y:S05]  /*97d0*/  BRA `(.L_x_66) ;  /* 0xffffffa400047947 */ /* 0x000fea000383ffff */
.L_x_68:
[----:B------:R-:W-:-:S07]  /*97e0*/  MOV R0, UR21 ;  /* 0x0000001500007c02 */ /* 0x000fce0008000f00 */
.L_x_162:
[----:B-1----:R1:W2:Y:S02]  /*97f0*/  SYNCS.PHASECHK.TRANS64.TRYWAIT P0, [R0+URZ+0xe0], R5 ;  /* 0x0000e005000075a7 */ /* 0x0022a400080011ff */
[----:B--2---:R-:W-:Y:S05]  /*9800*/  @!P0 NANOSLEEP.SYNCS 0x989680 ;  /* 0x009896800000895d */ /* 0x004fea0003900000 */
[----:B------:R-:W2:Y:S02]  /*9810*/  @!P0 SYNCS.PHASECHK.TRANS64 P0, [R0+URZ+0xe0], R5 ;  /* 0x0000e005000085a7 */ /* 0x000ea400080010ff */
[----:B--2---:R-:W-:Y:S05]  /*9820*/  @!P0 BRA `(.L_x_162) ;  /* 0xfffffffc00f08947 */ /* 0x004fea000383ffff */
[----:B------:R-:W-:Y:S05]  /*9830*/  BRA `(.L_x_163) ;  /* 0xffffffa400f47947 */ /* 0x000fea000383ffff */
.L_x_70:
[----:B------:R-:W-:-:S07]  /*9840*/  MOV R0, UR26 ;  /* 0x0000001a00007c02 */ /* 0x000fce0008000f00 */
.L_x_164:
[----:B--2---:R2:W3:Y:S02]  /*9850*/  SYNCS.PHASECHK.TRANS64.TRYWAIT P0, [R0+URZ+0x100], R9 ;  /* 0x00010009000075a7 */ /* 0x0044e400080011ff */
[----:B---3--:R-:W-:Y:S05]  /*9860*/  @!P0 NANOSLEEP.SYNCS 0x989680 ;  /* 0x009896800000895d */ /* 0x008fea0003900000 */
[----:B------:R-:W3:Y:S02]  /*9870*/  @!P0 SYNCS.PHASECHK.TRANS64 P0, [R0+URZ+0x100], R9 ;  /* 0x00010009000085a7 */ /* 0x000ee400080010ff */
[----:B---3--:R-:W-:Y:S05]  /*9880*/  @!P0 BRA `(.L_x_164) ;  /* 0xfffffffc00f08947 */ /* 0x008fea000383ffff */
[----:B------:R-:W-:Y:S05]  /*9890*/  BRA `(.L_x_69) ;  /* 0xffffffa800107947 */ /* 0x000fea000383ffff */
.L_x_74:
[----:B--2---:R-:W-:Y:S07]  /*98a0*/  MOV R0, UR17 ;  /* 0x0000001100007c02 */ /* 0x004fee0008000f00 */
.L_x_165:
[----:B--2---:R2:W3:Y:S02]  /*98b0*/  SYNCS.PHASECHK.TRANS64.TRYWAIT P0, [R0+URZ], R9 ;  /* 0x00000009000075a7 */ /* 0x0044e400080011ff */
[----:B---3--:R-:W-:Y:S05]  /*98c0*/  @!P0 NANOSLEEP.SYNCS 0x989680 ;  /* 0x009896800000895d */ /* 0x008fea0003900000 */
[----:B------:R-:W3:Y:S02]  /*98d0*/  @!P0 SYNCS.PHASECHK.TRANS64 P0, [R0+URZ], R9 ;  /* 0x00000009000085a7 */ /* 0x000ee400080010ff */
[----:B---3--:R-:W-:Y:S05]  /*98e0*/  @!P0 BRA `(.L_x_165) ;  /* 0xfffffffc00f08947 */ /* 0x008fea000383ffff */
[----:B------:R-:W-:Y:S05]  /*98f0*/  BRA `(.L_x_73) ;  /* 0xffffffa800487947 */ /* 0x000fea000383ffff */
.L_x_78:
[----:B-1----:R-:W-:-:S07]  /*9900*/  MOV R0, UR4 ;  /* 0x0000000400007c02 */ /* 0x002fce0008000f00 */
.L_x_166:
[----:B-1----:R1:W2:Y:S02]  /*9910*/  SYNCS.PHASECHK.TRANS64.TRYWAIT P0, [R0+URZ], R5 ;  /* 0x00000005000075a7 */ /* 0x0022a400080011ff */
[----:B--2---:R-:W-:Y:S05]  /*9920*/  @!P0 NANOSLEEP.SYNCS 0x989680 ;  /* 0x009896800000895d */ /* 0x004fea0003900000 */
[----:B------:R-:W2:Y:S02]  /*9930*/  @!P0 SYNCS.PHASECHK.TRANS64 P0, [R0+URZ], R5 ;  /* 0x00000005000085a7 */ /* 0x000ea400080010ff */
[----:B--2---:R-:W-:Y:S05]  /*9940*/  @!P0 BRA `(.L_x_166) ;  /* 0xfffffffc00f08947 */ /* 0x004fea000383ffff */
[----:B------:R-:W-:Y:S05]  /*9950*/  BRA `(.L_x_167) ;  /* 0xffffffac00487947 */ /* 0x000fea000383ffff */
.L_x_81:
[----:B------:R-:W-:-:S07]  /*9960*/  MOV R0, UR21 ;  /* 0x0000001500007c02 */ /* 0x000fce0008000f00 */
.L_x_168:
[----:B-1----:R1:W2:Y:S02]  /*9970*/  SYNCS.PHASECHK.TRANS64.TRYWAIT P1, [R0+URZ+0x110], R5 ;  /* 0x00011005000075a7 */ /* 0x0022a400080211ff */
[----:B--2---:R-:W-:Y:S05]  /*9980*/  @!P1 NANOSLEEP.SYNCS 0x989680 ;  /* 0x009896800000995d */ /* 0x004fea0003900000 */
[----:B------:R-:W2:Y:S02]  /*9990*/  @!P1 SYNCS.PHASECHK.TRANS64 P1, [R0+URZ+0x110], R5 ;  /* 0x00011005000095a7 */ /* 0x000ea400080210ff */
[----:B--2---:R-:W-:Y:S05]  /*99a0*/  @!P1 BRA `(.L_x_168) ;  /* 0xfffffffc00f09947 */ /* 0x004fea000383ffff */
[----:B------:R-:W-:Y:S05]  /*99b0*/  BRA `(.L_x_169) ;  /* 0xffffffac00947947 */ /* 0x000fea000383ffff */
.L_x_86:
[----:B------:R-:W-:Y:S07]  /*99c0*/  MOV R0, UR22 ;  /* 0x0000001600007c02 */ /* 0x000fee0008000f00 */
.L_x_170:
[----:B-1----:R1:W2:Y:S02]  /*99d0*/  SYNCS.PHASECHK.TRANS64.TRYWAIT P0, [R0+URZ+0xe0], R3 ;  /* 0x0000e003000075a7 */ /* 0x0022a400080011ff */
[----:B--2---:R-:W-:Y:S05]  /*99e0*/  @!P0 NANOSLEEP.SYNCS 0x989680 ;  /* 0x009896800000895d */ /* 0x004fea0003900000 */
[----:B------:R-:W2:Y:S02]  /*99f0*/  @!P0 SYNCS.PHASECHK.TRANS64 P0, [R0+URZ+0xe0], R3 ;  /* 0x0000e003000085a7 */ /* 0x000ea400080010ff */
[----:B--2---:R-:W-:Y:S05]  /*9a00*/  @!P0 BRA `(.L_x_170) ;  /* 0xfffffffc00f08947 */ /* 0x004fea000383ffff */
[----:B------:R-:W-:Y:S05]  /*9a10*/  BRA `(.L_x_171) ;  /* 0xffffffb4001c7947 */ /* 0x000fea000383ffff */
.L_x_89:
[----:B------:R-:W-:Y:S07]  /*9a20*/  MOV R3, UR22 ;  /* 0x0000001600037c02 */ /* 0x000fee0008000f00 */
.L_x_172:
[----:B-1----:R1:W2:Y:S02]  /*9a30*/  SYNCS.PHASECHK.TRANS64.TRYWAIT P1, [R3+URZ+0xd8], R12 ;  /* 0x0000d80c030075a7 */ /* 0x0022a400080211ff */
[----:B--2---:R-:W-:Y:S05]  /*9a40*/  @!P1 NANOSLEEP.SYNCS 0x989680 ;  /* 0x009896800000995d */ /* 0x004fea0003900000 */
[----:B------:R-:W2:Y:S02]  /*9a50*/  @!P1 SYNCS.PHASECHK.TRANS64 P1, [R3+URZ+0xd8], R12 ;  /* 0x0000d80c030095a7 */ /* 0x000ea400080210ff */
[----:B--2---:R-:W-:Y:S05]  /*9a60*/  @!P1 BRA `(.L_x_172) ;  /* 0xfffffffc00f09947 */ /* 0x004fea000383ffff */
[----:B------:R-:W-:Y:S05]  /*9a70*/  BRA `(.L_x_88) ;  /* 0xffffffb800787947 */ /* 0x000fea000383ffff */
.L_x_92:
[----:B------:R-:W-:Y:S07]  /*9a80*/  MOV R0, UR4 ;  /* 0x0000000400007c02 */ /* 0x000fee0008000f00 */
.L_x_173:
[----:B-1----:R1:W2:Y:S02]  /*9a90*/  SYNCS.PHASECHK.TRANS64.TRYWAIT P1, [R0+URZ+0xb8], R3 ;  /* 0x0000b803000075a7 */ /* 0x0022a400080211ff */
[----:B--2---:R-:W-:Y:S05]  /*9aa0*/  @!P1 NANOSLEEP.SYNCS 0x989680 ;  /* 0x009896800000995d */ /* 0x004fea0003900000 */
[----:B------:R-:W2:Y:S02]  /*9ab0*/  @!P1 SYNCS.PHASECHK.TRANS64 P1, [R0+URZ+0xb8], R3 ;  /* 0x0000b803000095a7 */ /* 0x000ea400080210ff */
[----:B--2---:R-:W-:Y:S05]  /*9ac0*/  @!P1 BRA `(.L_x_173) ;  /* 0xfffffffc00f09947 */ /* 0x004fea000383ffff */
[----:B------:R-:W-:Y:S05]  /*9ad0*/  BRA `(.L_x_174) ;  /* 0xffffffbc00987947 */ /* 0x000fea000383ffff */
.L_x_93:
[----:B------:R-:W-:Y:S07]  /*9ae0*/  MOV R0, UR5 ;  /* 0x0000000500007c02 */ /* 0x000fee0008000f00 */
.L_x_175:
[----:B-1----:R1:W2:Y:S02]  /*9af0*/  SYNCS.PHASECHK.TRANS64.TRYWAIT P0, [R0+URZ+0xb8], R3 ;  /* 0x0000b803000075a7 */ /* 0x0022a400080011ff */
[----:B--2---:R-:W-:Y:S05]  /*9b00*/  @!P0 NANOSLEEP.SYNCS 0x989680 ;  /* 0x009896800000895d */ /* 0x004fea0003900000 */
[----:B------:R-:W2:Y:S02]  /*9b10*/  @!P0 SYNCS.PHASECHK.TRANS64 P0, [R0+URZ+0xb8], R3 ;  /* 0x0000b803000085a7 */ /* 0x000ea400080010ff */
[----:B--2---:R-:W-:Y:S05]  /*9b20*/  @!P0 BRA `(.L_x_175) ;  /* 0xfffffffc00f08947 */ /* 0x004fea000383ffff */
[----:B------:R-:W-:Y:S05]  /*9b30*/  BRA `(.L_x_176) ;  /* 0xffffffc000087947 */ /* 0x000fea000383ffff */
.L_x_95:
[----:B------:R-:W-:-:S07]  /*9b40*/  MOV R0, UR4 ;  /* 0x0000000400007c02 */ /* 0x000fce0008000f00 */
.L_x_177:
[----:B--2---:R2:W3:Y:S02]  /*9b50*/  SYNCS.PHASECHK.TRANS64.TRYWAIT P0, [R0+URZ], R3 ;  /* 0x00000003000075a7 */ /* 0x0044e400080011ff */
[----:B---3--:R-:W-:Y:S05]  /*9b60*/  @!P0 NANOSLEEP.SYNCS 0x989680 ;  /* 0x009896800000895d */ /* 0x008fea0003900000 */
[----:B------:R-:W3:Y:S02]  /*9b70*/  @!P0 SYNCS.PHASECHK.TRANS64 P0, [R0+URZ], R3 ;  /* 0x00000003000085a7 */ /* 0x000ee400080010ff */
[----:B---3--:R-:W-:Y:S05]  /*9b80*/  @!P0 BRA `(.L_x_177) ;  /* 0xfffffffc00f08947 */ /* 0x008fea000383ffff */
[----:B------:R-:W-:Y:S05]  /*9b90*/  BRA `(.L_x_178) ;  /* 0xffffffc000907947 */ /* 0x000fea000383ffff */
.L_x_96:
[----:B------:R-:W-:-:S07]  /*9ba0*/  MOV R0, UR5 ;  /* 0x0000000500007c02 */ /* 0x000fce0008000f00 */
.L_x_179:
[----:B-1----:R1:W2:Y:S02]  /*9bb0*/  SYNCS.PHASECHK.TRANS64.TRYWAIT P0, [R0+URZ], R3 ;  /* 0x00000003000075a7 */ /* 0x0022a400080011ff */
[----:B--2---:R-:W-:Y:S05]  /*9bc0*/  @!P0 NANOSLEEP.SYNCS 0x989680 ;  /* 0x009896800000895d */ /* 0x004fea0003900000 */
[----:B------:R-:W2:Y:S02]  /*9bd0*/  @!P0 SYNCS.PHASECHK.TRANS64 P0, [R0+URZ], R3 ;  /* 0x00000003000085a7 */ /* 0x000ea400080010ff */
[----:B--2---:R-:W-:Y:S05]  /*9be0*/  @!P0 BRA `(.L_x_179) ;  /* 0xfffffffc00f08947 */ /* 0x004fea000383ffff */
[----:B------:R-:W-:Y:S05]  /*9bf0*/  BRA `(.L_x_180) ;  /* 0xffffffc0009c7947 */ /* 0x000fea000383ffff */
.L_x_98:
[----:B------:R-:W-:Y:S07]  /*9c00*/  MOV R0, UR51 ;  /* 0x0000003300007c02 */ /* 0x000fee0008000f00 */
.L_x_181:
[----:B-1----:R1:W2:Y:S02]  /*9c10*/  SYNCS.PHASECHK.TRANS64.TRYWAIT P0, [R0+URZ+0xe0], R3 ;  /* 0x0000e003000075a7 */ /* 0x0022a400080011ff */
[----:B--2---:R-:W-:Y:S05]  /*9c20*/  @!P0 NANOSLEEP.SYNCS 0x989680 ;  /* 0x009896800000895d */ /* 0x004fea0003900000 */
[----:B------:R-:W2:Y:S02]  /*9c30*/  @!P0 SYNCS.PHASECHK.TRANS64 P0, [R0+URZ+0xe0], R3 ;  /* 0x0000e003000085a7 */ /* 0x000ea400080010ff */
[----:B--2---:R-:W-:Y:S05]  /*9c40*/  @!P0 BRA `(.L_x_181) ;  /* 0xfffffffc00f08947 */ /* 0x004fea000383ffff */
[----:B------:R-:W-:Y:S05]  /*9c50*/  BRA `(.L_x_182) ;  /* 0xffffffc400887947 */ /* 0x000fea000383ffff */
.L_x_108:
[----:B-1----:R1:W3:Y:S02]  /*9c60*/  SYNCS.PHASECHK.TRANS64.TRYWAIT P1, [R0+URZ+0xa0], R3 ;  /* 0x0000a003000075a7 */ /* 0x0022e400080211ff */
[----:B---3--:R-:W-:Y:S05]  /*9c70*/  @!P1 NANOSLEEP.SYNCS 0x989680 ;  /* 0x009896800000995d */ /* 0x008fea0003900000 */
[----:B------:R-:W3:Y:S02]  /*9c80*/  @!P1 SYNCS.PHASECHK.TRANS64 P1, [R0+URZ+0xa0], R3 ;  /* 0x0000a003000095a7 */ /* 0x000ee400080210ff */
[----:B---3--:R-:W-:Y:S05]  /*9c90*/  @!P1 BRA `(.L_x_108) ;  /* 0xfffffffc00f09947 */ /* 0x008fea000383ffff */
[----:B------:R-:W-:Y:S05]  /*9ca0*/  BRA `(.L_x_107) ;  /* 0xffffffd8001c7947 */ /* 0x000fea000383ffff */
.L_x_110:
[----:B-1----:R1:W4:Y:S02]  /*9cb0*/  SYNCS.PHASECHK.TRANS64.TRYWAIT P1, [R107+URZ+0xf0], R4 ;  /* 0x0000f0046b0075a7 */ /* 0x00232400080211ff */
[----:B----4-:R-:W-:Y:S05]  /*9cc0*/  @!P1 NANOSLEEP.SYNCS 0x989680 ;  /* 0x009896800000995d */ /* 0x010fea0003900000 */
[----:B------:R-:W4:Y:S02]  /*9cd0*/  @!P1 SYNCS.PHASECHK.TRANS64 P1, [R107+URZ+0xf0], R4 ;  /* 0x0000f0046b0095a7 */ /* 0x000f2400080210ff */
[----:B----4-:R-:W-:Y:S05]  /*9ce0*/  @!P1 BRA `(.L_x_110) ;  /* 0xfffffffc00f09947 */ /* 0x010fea000383ffff */
[----:B------:R-:W-:Y:S05]  /*9cf0*/  BRA `(.L_x_109) ;  /* 0xffffffd800507947 */ /* 0x000fea000383ffff */
.L_x_121:
[----:B--2---:R2:W4:Y:S02]  /*9d00*/  SYNCS.PHASECHK.TRANS64.TRYWAIT P1, [R3+URZ+0xa0], R46 ;  /* 0x0000a02e030075a7 */ /* 0x00452400080211ff */
[----:B----4-:R-:W-:Y:S05]  /*9d10*/  @!P1 NANOSLEEP.SYNCS 0x989680 ;  /* 0x009896800000995d */ /* 0x010fea0003900000 */
[----:B------:R-:W4:Y:S02]  /*9d20*/  @!P1 SYNCS.PHASECHK.TRANS64 P1, [R3+URZ+0xa0], R46 ;  /* 0x0000a02e030095a7 */ /* 0x000f2400080210ff */
[----:B----4-:R-:W-:Y:S05]  /*9d30*/  @!P1 BRA `(.L_x_121) ;  /* 0xfffffffc00f09947 */ /* 0x010fea000383ffff */
[----:B------:R-:W-:Y:S05]  /*9d40*/  BRA `(.L_x_120) ;  /* 0xffffffe400487947 */ /* 0x000fea000383ffff */
        .weak           $__internal_0_$__cuda_sm10x_tcgen05_guardrail_trap_col_being_dealloced_not_returned_by_alloc
        .type           $__internal_0_$__cuda_sm10x_tcgen05_guardrail_trap_col_being_dealloced_not_returned_by_alloc,@function
        .size           $__internal_0_$__cuda_sm10x_tcgen05_guardrail_trap_col_being_dealloced_not_returned_by_alloc,($__internal_1_$__cuda_sm10x_tcgen05_guardrail_trap_phase_invalid_during_alloc - $__internal_0_$__cuda_sm10x_tcgen05_guardrail_trap_col_being_dealloced_not_returned_by_alloc)
$__internal_0_$__cuda_sm10x_tcgen05_guardrail_trap_col_being_dealloced_not_returned_by_alloc:
[----:B------:R-:W-:Y:S05]  /*9d50*/  BPT.TRAP 0x1 ;  /* 0x000000040000795c */ /* 0x000fea0000300000 */
[----:B------:R-:W-:-:S04]  /*9d60*/  HFMA2 R3, -RZ, RZ, 0, 0 ;  /* 0x00000000ff037431 */ /* 0x000fc800000001ff */
[----:B------:R-:W-:Y:S05]  /*9d70*/  RET.REL.NODEC R2 `(_ZN7cutlass13device_kernelINS_4conv6kernel13ConvUniversalINS1_16ConvProblemShapeILNS1_8OperatorE2ELi2EEENS1_10collective14CollectiveConvINS1_47MainloopSm100TmaUmmaWarpSpecializedImplicitGemmILS5_2ELi10ELi2ELi1ELi2EN4cute5tupleIJNSA_1CILi2EEENSC_ILi1EEESE_EEEEENSB_IJNSC_ILi256EEENSB_IJNSC_ILi64EEEEEESJ_EEENS_10bfloat16_tESL_NSA_8TiledMMAINSA_8MMA_AtomIJNSA_26SM100_MMA_F16BF16_2x1SM_SSISL_SL_fLi256ELi64ELNSA_4UMMA5MajorE1ELSQ_1ELNSP_7ScaleInE0ELSR_0EEEEEENSA_6LayoutINSB_IJSE_SE_SE_EEENSB_IJNSC_ILi0EEESW_SW_EEEEENSB_IJNSA_10UnderscoreESZ_SZ_EEEEENS7_6detail27Sm100ImplicitGemmTileTraitsINSA_18SM100_TMA_2SM_LOADENSA_14ComposedLayoutINSA_7SwizzleILi3ELi4ELi3EEENSA_18smem_ptr_flag_bitsILi16EEENSU_INSB_IJSI_NSC_ILi8EEEEEENSB_IJSE_SI_EEEEEEEvEENS13_INSA_25SM100_TMA_2SM_LOAD_IM2COLENS15_INS16_ILi2ELi4ELi3EEES19_NSU_INSB_IJNSC_ILi32EEES1A_EEENSB_IJSE_S1I_EEEEEEEvEEEENS_8epilogue10collective18CollectiveEpilogueINS1P_23Sm100TmaWarpSpecializedILi3ELi2ELi32ELb1ELb0EEEJNSB_IJNSC_ILi128EEESJ_SJ_EEENSB_IJNSU_IS1U_SE_EENSU_IS1I_SE_EEEEESL_NSB_IJlNSB_IJSE_llEEESW_EEESL_S20_NS1P_6fusion15FusionCallbacksIS1T_NS21_17LinearCombinationISL_fSL_fLNS_15FloatRoundStyleE2EEES1V_S1Y_JEEENSA_5SM1004TMEM4LOAD26SM100_TMEM_LOAD_32dp32b32xENSA_13SM90_TMA_LOADENS15_IS1H_S19_NSU_INSB_IJS1A_S1I_EEENSB_IJS1I_SE_EEEEEEENSA_39AutoVectorizingCopyWithAssumedAlignmentILi128EEENSA_14SM90_TMA_STOREES2F_S2H_S2H_EEEvvEEEEvNT_6ParamsE) ;  /* 0xffffff6002a07950 */ /* 0x000fea0003c3ffff */
        .weak           $__internal_1_$__cuda_sm10x_tcgen05_guardrail_trap_phase_invalid_during_alloc
        .type           $__internal_1_$__cuda_sm10x_tcgen05_guardrail_trap_phase_invalid_during_alloc,@function
        .size           $__internal_1_$__cuda_sm10x_tcgen05_guardrail_trap_phase_invalid_during_alloc,($__internal_2_$__cuda_sm10x_tcgen05_guardrail_trap_unallocated_columns_being_dealloced - $__internal_1_$__cuda_sm10x_tcgen05_guardrail_trap_phase_invalid_during_alloc)
$__internal_1_$__cuda_sm10x_tcgen05_guardrail_trap_phase_invalid_during_alloc:
[----:B------:R-:W-:Y:S05]  /*9d80*/  BPT.TRAP 0x1 ;  /* 0x000000040000795c */ /* 0x000fea0000300000 */
[----:B------:R-:W-:-:S04]  /*9d90*/  MOV R5, 0x0 ;  /* 0x0000000000057802 */ /* 0x000fc80000000f00 */
[----:B------:R-:W-:Y:S05]  /*9da0*/  RET.REL.NODEC R4 `(_ZN7cutlass13device_kernelINS_4conv6kernel13ConvUniversalINS1_16ConvProblemShapeILNS1_8OperatorE2ELi2EEENS1_10collective14CollectiveConvINS1_47MainloopSm100TmaUmmaWarpSpecializedImplicitGemmILS5_2ELi10ELi2ELi1ELi2EN4cute5tupleIJNSA_1CILi2EEENSC_ILi1EEESE_EEEEENSB_IJNSC_ILi256EEENSB_IJNSC_ILi64EEEEEESJ_EEENS_10bfloat16_tESL_NSA_8TiledMMAINSA_8MMA_AtomIJNSA_26SM100_MMA_F16BF16_2x1SM_SSISL_SL_fLi256ELi64ELNSA_4UMMA5MajorE1ELSQ_1ELNSP_7ScaleInE0ELSR_0EEEEEENSA_6LayoutINSB_IJSE_SE_SE_EEENSB_IJNSC_ILi0EEESW_SW_EEEEENSB_IJNSA_10UnderscoreESZ_SZ_EEEEENS7_6detail27Sm100ImplicitGemmTileTraitsINSA_18SM100_TMA_2SM_LOADENSA_14ComposedLayoutINSA_7SwizzleILi3ELi4ELi3EEENSA_18smem_ptr_flag_bitsILi16EEENSU_INSB_IJSI_NSC_ILi8EEEEEENSB_IJSE_SI_EEEEEEEvEENS13_INSA_25SM100_TMA_2SM_LOAD_IM2COLENS15_INS16_ILi2ELi4ELi3EEES19_NSU_INSB_IJNSC_ILi32EEES1A_EEENSB_IJSE_S1I_EEEEEEEvEEEENS_8epilogue10collective18CollectiveEpilogueINS1P_23Sm100TmaWarpSpecializedILi3ELi2ELi32ELb1ELb0EEEJNSB_IJNSC_ILi128EEESJ_SJ_EEENSB_IJNSU_IS1U_SE_EENSU_IS1I_SE_EEEEESL_NSB_IJlNSB_IJSE_llEEESW_EEESL_S20_NS1P_6fusion15FusionCallbacksIS1T_NS21_17LinearCombinationISL_fSL_fLNS_15FloatRoundStyleE2EEES1V_S1Y_JEEENSA_5SM1004TMEM4LOAD26SM100_TMEM_LOAD_32dp32b32xENSA_13SM90_TMA_LOADENS15_IS1H_S19_NSU_INSB_IJS1A_S1I_EEENSB_IJS1I_SE_EEEEEEENSA_39AutoVectorizingCopyWithAssumedAlignmentILi128EEENSA_14SM90_TMA_STOREES2F_S2H_S2H_EEEvvEEEEvNT_6ParamsE) ;  /* 0xffffff6004947950 */ /* 0x000fea0003c3ffff */
        .weak           $__internal_2_$__cuda_sm10x_tcgen05_guardrail_trap_unallocated_columns_being_dealloced
        .type           $__internal_2_$__cuda_sm10x_tcgen05_guardrail_trap_unallocated_columns_being_dealloced,@function
        .size           $__internal_2_$__cuda_sm10x_tcgen05_guardrail_trap_unallocated_columns_being_dealloced,(.L_x_184 - $__internal_2_$__cuda_sm10x_tcgen05_guardrail_trap_unallocated_columns_being_dealloced)
$__internal_2_$__cuda_sm10x_tcgen05_guardrail_trap_unallocated_columns_being_dealloced:
[----:B------:R-:W-:Y:S05]  /*9db0*/  BPT.TRAP 0x1 ;  /* 0x000000040000795c */ /* 0x000fea0000300000 */
[----:B------:R-:W-:-:S04]  /*9dc0*/  HFMA2 R3, -RZ, RZ, 0, 0 ;  /* 0x00000000ff037431 */ /* 0x000fc800000001ff */
[----:B------:R-:W-:Y:S05]  /*9dd0*/  RET.REL.NODEC R2 `(_ZN7cutlass13device_kernelINS_4conv6kernel13ConvUniversalINS1_16ConvProblemShapeILNS1_8OperatorE2ELi2EEENS1_10collective14CollectiveConvINS1_47MainloopSm100TmaUmmaWarpSpecializedImplicitGemmILS5_2ELi10ELi2ELi1ELi2EN4cute5tupleIJNSA_1CILi2EEENSC_ILi1EEESE_EEEEENSB_IJNSC_ILi256EEENSB_IJNSC_ILi64EEEEEESJ_EEENS_10bfloat16_tESL_NSA_8TiledMMAINSA_8MMA_AtomIJNSA_26SM100_MMA_F16BF16_2x1SM_SSISL_SL_fLi256ELi64ELNSA_4UMMA5MajorE1ELSQ_1ELNSP_7ScaleInE0ELSR_0EEEEEENSA_6LayoutINSB_IJSE_SE_SE_EEENSB_IJNSC_ILi0EEESW_SW_EEEEENSB_IJNSA_10UnderscoreESZ_SZ_EEEEENS7_6detail27Sm100ImplicitGemmTileTraitsINSA_18SM100_TMA_2SM_LOADENSA_14ComposedLayoutINSA_7SwizzleILi3ELi4ELi3EEENSA_18smem_ptr_flag_bitsILi16EEENSU_INSB_IJSI_NSC_ILi8EEEEEENSB_IJSE_SI_EEEEEEEvEENS13_INSA_25SM100_TMA_2SM_LOAD_IM2COLENS15_INS16_ILi2ELi4ELi3EEES19_NSU_INSB_IJNSC_ILi32EEES1A_EEENSB_IJSE_S1I_EEEEEEEvEEEENS_8epilogue10collective18CollectiveEpilogueINS1P_23Sm100TmaWarpSpecializedILi3ELi2ELi32ELb1ELb0EEEJNSB_IJNSC_ILi128EEESJ_SJ_EEENSB_IJNSU_IS1U_SE_EENSU_IS1I_SE_EEEEESL_NSB_IJlNSB_IJSE_llEEESW_EEESL_S20_NS1P_6fusion15FusionCallbacksIS1T_NS21_17LinearCombinationISL_fSL_fLNS_15FloatRoundStyleE2EEES1V_S1Y_JEEENSA_5SM1004TMEM4LOAD26SM100_TMEM_LOAD_32dp32b32xENSA_13SM90_TMA_LOADENS15_IS1H_S19_NSU_INSB_IJS1A_S1I_EEENSB_IJS1I_SE_EEEEEEENSA_39AutoVectorizingCopyWithAssumedAlignmentILi128EEENSA_14SM90_TMA_STOREES2F_S2H_S2H_EEEvvEEEEvNT_6ParamsE) ;  /* 0xffffff6002887950 */ /* 0x000fea0003c3ffff */
.L_x_183:
[----:B------:R-:W-:-:S00]  /*9de0*/  BRA `(.L_x_183) ;  /* 0xfffffffc00fc7947 */ /* 0x000fc0000383ffff */
[----:B------:R-:W-:-:S00]  /*9df0*/  NOP ;  /* 0x0000000000007918 */ /* 0x000fc00000000000 */
        /* <DEDUP_REMOVED lines=8> */
.L_x_184:


//--------------------- .nv.global.init           --------------------------
	.section	.nv.global.init,"aw",@progbits
.nv.global.init:
	.type		$str$29,@object
	.size		$str$29,($str$30 - $str$29)
$str$29:
        /*0000*/ 	.byte	0x28, 0x61, 0x64, 0x64, 0x72, 0x65, 0x73, 0x73, 0x20, 0x26, 0x20, 0x6d, 0x61, 0x73, 0x6b, 0x29
        /*0010*/ 	.byte	0x20, 0x3d, 0x3d, 0x20, 0x30, 0x00
	.type		$str$30,@object
	.size		$str$30,($str$28 - $str$30)
$str$30:
        /*0016*/ 	.byte	0x2f, 0x74, 0x6d, 0x70, 0x2f, 0x63, 0x75, 0x74, 0x6c, 0x61, 0x73, 0x73, 0x5f, 0x73, 0x77, 0x65
        /*0026*/ 	.byte	0x65, 0x70, 0x5f, 0x73, 0x72, 0x63, 0x2f, 0x69, 0x6e, 0x63, 0x6c, 0x75, 0x64, 0x65, 0x2f, 0x63
        /*0036*/ 	.byte	0x75, 0x74, 0x65, 0x2f, 0x70, 0x6f, 0x69, 0x6e, 0x74, 0x65, 0x72, 0x5f, 0x66, 0x6c, 0x61, 0x67
        /*0046*/ 	.byte	0x67, 0x65, 0x64, 0x2e, 0x68, 0x70, 0x70, 0x00
	.type		$str$28,@object
	.size		$str$28,($str$27 - $str$28)
$str$28:
        /*004e*/ 	.byte	0x2f, 0x74, 0x6d, 0x70, 0x2f, 0x63, 0x75, 0x74, 0x6c, 0x61, 0x73, 0x73, 0x5f, 0x73, 0x77, 0x65
        /*005e*/ 	.byte	0x65, 0x70, 0x5f, 0x73, 0x72, 0x63, 0x2f, 0x69, 0x6e, 0x63, 0x6c, 0x75, 0x64, 0x65, 0x2f, 0x63
        /*006e*/ 	.byte	0x75, 0x74, 0x65, 0x2f, 0x61, 0x74, 0x6f, 0x6d, 0x2f, 0x63, 0x6f, 0x70, 0x79, 0x5f, 0x74, 0x72
        /*007e*/ 	.byte	0x61, 0x69, 0x74, 0x73, 0x5f, 0x73, 0x6d, 0x31, 0x30, 0x30, 0x2e, 0x68, 0x70, 0x70, 0x00
	.type		$str$27,@object
	.size		$str$27,(__unnamed_1 - $str$27)
$str$27:
        /*008d*/ 	.byte	0x28, 0x28, 0x75, 0x69, 0x6e, 0x74, 0x33, 0x32, 0x5f, 0x74, 0x28, 0x74, 0x68, 0x72, 0x65, 0x61
        /*009d*/ 	.byte	0x64, 0x49, 0x64, 0x78, 0x2e, 0x78, 0x29, 0x20, 0x2f, 0x20, 0x33, 0x32, 0x29, 0x20, 0x25, 0x20
        /*00ad*/ 	.byte	0x34, 0x29, 0x20, 0x3d, 0x3d, 0x20, 0x28, 0x28, 0x28, 0x74, 0x6d, 0x65, 0x6d, 0x5f, 0x61, 0x64
        /*00bd*/ 	.byte	0x64, 0x72, 0x20, 0x3e, 0x3e, 0x20, 0x31, 0x36, 0x29, 0x20, 0x2f, 0x20, 0x33, 0x32, 0x29, 0x20
        /*00cd*/ 	.byte	0x25, 0x20, 0x34, 0x29, 0x00
	.type		__unnamed_1,@object
	.size		__unnamed_1,(__unnamed_2 - __unnamed_1)
__unnamed_1:
        /*00d2*/ 	.byte	0x61, 0x75, 0x74, 0x6f, 0x20, 0x63, 0x75, 0x74, 0x65, 0x3a, 0x3a, 0x61, 0x73, 0x5f, 0x70, 0x6f
        /* <DEDUP_REMOVED lines=24> */
        /*0262*/ 	.byte	0x34, 0x30, 0x39, 0x36, 0x3e, 0x3e, 0x3e, 0x3e, 0x5d, 0x00
	.type		__unnamed_2,@object
	.size		__unnamed_2,(.L_2 - __unnamed_2)
__unnamed_2:
        /* <DEDUP_REMOVED lines=42> */
        /*050c*/ 	.byte	0x3e, 0x3e, 0x5d, 0x00
.L_2:


//--------------------- .nv.shared._ZN7cutlass13device_kernelINS_4conv6kernel13ConvUniversalINS1_16ConvProblemShapeILNS1_8OperatorE2ELi2EEENS1_10collective14CollectiveConvINS1_47MainloopSm100TmaUmmaWarpSpecializedImplicitGemmILS5_2ELi10ELi2ELi1ELi2EN4cute5tupleIJNSA_1CILi2EEENSC_ILi1EEESE_EEEEENSB_IJNSC_ILi256EEENSB_IJNSC_ILi64EEEEEESJ_EEENS_10bfloat16_tESL_NSA_8TiledMMAINSA_8MMA_AtomIJNSA_26SM100_MMA_F16BF16_2x1SM_SSISL_SL_fLi256ELi64ELNSA_4UMMA5MajorE1ELSQ_1ELNSP_7ScaleInE0ELSR_0EEEEEENSA_6LayoutINSB_IJSE_SE_SE_EEENSB_IJNSC_ILi0EEESW_SW_EEEEENSB_IJNSA_10UnderscoreESZ_SZ_EEEEENS7_6detail27Sm100ImplicitGemmTileTraitsINSA_18SM100_TMA_2SM_LOADENSA_14ComposedLayoutINSA_7SwizzleILi3ELi4ELi3EEENSA_18smem_ptr_flag_bitsILi16EEENSU_INSB_IJSI_NSC_ILi8EEEEEENSB_IJSE_SI_EEEEEEEvEENS13_INSA_25SM100_TMA_2SM_LOAD_IM2COLENS15_INS16_ILi2ELi4ELi3EEES19_NSU_INSB_IJNSC_ILi32EEES1A_EEENSB_IJSE_S1I_EEEEEEEvEEEENS_8epilogue10collective18CollectiveEpilogueINS1P_23Sm100TmaWarpSpecializedILi3ELi2ELi32ELb1ELb0EEEJNSB_IJNSC_ILi128EEESJ_SJ_EEENSB_IJNSU_IS1U_SE_EENSU_IS1I_SE_EEEEESL_NSB_IJlNSB_IJSE_llEEESW_EEESL_S20_NS1P_6fusion15FusionCallbacksIS1T_NS21_17LinearCombinationISL_fSL_fLNS_15FloatRoundStyleE2EEES1V_S1Y_JEEENSA_5SM1004TMEM4LOAD26SM100_TMEM_LOAD_32dp32b32xENSA_13SM90_TMA_LOADENS15_IS1H_S19_NSU_INSB_IJS1A_S1I_EEENSB_IJS1I_SE_EEEEEEENSA_39AutoVectorizingCopyWithAssumedAlignmentILi128EEENSA_14SM90_TMA_STOREES2F_S2H_S2H_EEEvvEEEEvNT_6ParamsE --------------------------
	.section	.nv.shared._ZN7cutlass13device_kernelINS_4conv6kernel13ConvUniversalINS1_16ConvProblemShapeILNS1_8OperatorE2ELi2EEENS1_10collective14CollectiveConvINS1_47MainloopSm100TmaUmmaWarpSpecializedImplicitGemmILS5_2ELi10ELi2ELi1ELi2EN4cute5tupleIJNSA_1CILi2EEENSC_ILi1EEESE_EEEEENSB_IJNSC_ILi256EEENSB_IJNSC_ILi64EEEEEESJ_EEENS_10bfloat16_tESL_NSA_8TiledMMAINSA_8MMA_AtomIJNSA_26SM100_MMA_F16BF16_2x1SM_SSISL_SL_fLi256ELi64ELNSA_4UMMA5MajorE1ELSQ_1ELNSP_7ScaleInE0ELSR_0EEEEEENSA_6LayoutINSB_IJSE_SE_SE_EEENSB_IJNSC_ILi0EEESW_SW_EEEEENSB_IJNSA_10UnderscoreESZ_SZ_EEEEENS7_6detail27Sm100ImplicitGemmTileTraitsINSA_18SM100_TMA_2SM_LOADENSA_14ComposedLayoutINSA_7SwizzleILi3ELi4ELi3EEENSA_18smem_ptr_flag_bitsILi16EEENSU_INSB_IJSI_NSC_ILi8EEEEEENSB_IJSE_SI_EEEEEEEvEENS13_INSA_25SM100_TMA_2SM_LOAD_IM2COLENS15_INS16_ILi2ELi4ELi3EEES19_NSU_INSB_IJNSC_ILi32EEES1A_EEENSB_IJSE_S1I_EEEEEEEvEEEENS_8epilogue10collective18CollectiveEpilogueINS1P_23Sm100TmaWarpSpecializedILi3ELi2ELi32ELb1ELb0EEEJNSB_IJNSC_ILi128EEESJ_SJ_EEENSB_IJNSU_IS1U_SE_EENSU_IS1I_SE_EEEEESL_NSB_IJlNSB_IJSE_llEEESW_EEESL_S20_NS1P_6fusion15FusionCallbacksIS1T_NS21_17LinearCombinationISL_fSL_fLNS_15FloatRoundStyleE2EEES1V_S1Y_JEEENSA_5SM1004TMEM4LOAD26SM100_TMEM_LOAD_32dp32b32xENSA_13SM90_TMA_LOADENS15_IS1H_S19_NSU_INSB_IJS1A_S1I_EEENSB_IJS1I_SE_EEEEEEENSA_39AutoVectorizingCopyWithAssumedAlignmentILi128EEENSA_14SM90_TMA_STOREES2F_S2H_S2H_EEEvvEEEEvNT_6ParamsE,"aw",@nobits
	.sectionflags	@""
	.align	16
	.zero		1024


//--------------------- .nv.shared.reserved.0     --------------------------
	.section	.nv.shared.reserved.0,"aw",@nobits
	.weak		__nv_reservedSMEM_offset_0_alias
	.size		__nv_reservedSMEM_offset_0_alias, 0, 64
	.other		__nv_reservedSMEM_offset_0_alias,@"STO_CUDA_RESERVED_SHARED STV_DEFAULT"
__nv_reservedSMEM_offset_0_alias:
	.zero		0
.nv.shared.reserved.0:
	.zero		64
	.weak		__nv_reservedSMEM_tcgen05_partition
	.type		__nv_reservedSMEM_tcgen05_partition,@object
	.size		__nv_reservedSMEM_tcgen05_partition,(.L_0 - __nv_reservedSMEM_tcgen05_partition)
__nv_reservedSMEM_tcgen05_partition:
	.zero		32
.L_0:


//--------------------- .nv.global                --------------------------
	.section	.nv.global,"aw",@nobits
.nv.global:
	.type		_ZN39_INTERNAL_46bec3d7_4_k_cu_034899aa_31304cute1_E,@object
	.size		_ZN39_INTERNAL_46bec3d7_4_k_cu_034899aa_31304cute1_E,(_ZN39_INTERNAL_46bec3d7_4_k_cu_034899aa_31304cuda3std3__45__cpo6cbeginE - _ZN39_INTERNAL_46bec3d7_4_k_cu_034899aa_31304cute1_E)
_ZN39_INTERNAL_46bec3d7_4_k_cu_034899aa_31304cute1_E:
	.zero		1
	.type		_ZN39_INTERNAL_46bec3d7_4_k_cu_034899aa_31304cuda3std3__45__cpo6cbeginE,@object
	.size		_ZN39_INTERNAL_46bec3d7_4_k_cu_034899aa_31304cuda3std3__45__cpo6cbeginE,(_ZN39_INTERNAL_46bec3d7_4_k_cu_034899aa_31304cuda3std3__48in_placeE - _ZN39_INTERNAL_46bec3d7_4_k_cu_034899aa_31304cuda3std3__45__cpo6cbeginE)
_ZN39_INTERNAL_46bec3d7_4_k_cu_034899aa_31304cuda3std3__45__cpo6cbeginE:
	.zero		1
	.type		_ZN39_INTERNAL_46bec3d7_4_k_cu_034899aa_31304cuda3std3__48in_placeE,@object
	.size		_ZN39_INTERNAL_46bec3d7_4_k_cu_034899aa_31304cuda3std3__48in_placeE,(_ZN39_INTERNAL_46bec3d7_4_k_cu_034899aa_31304cuda3std6ranges3__45__cpo9iter_moveE - _ZN39_INTERNAL_46bec3d7_4_k_cu_034899aa_31304cuda3std3__48in_placeE)
_ZN39_INTERNAL_46bec3d7_4_k_cu_034899aa_31304cuda3std3__48in_placeE:
	.zero		1
	.type		_ZN39_INTERNAL_46bec3d7_4_k_cu_034899aa_31304cuda3std6ranges3__45__cpo9iter_moveE,@object
	.size		_ZN39_INTERNAL_46bec3d7_4_k_cu_034899aa_31304cuda3std6ranges3__45__cpo9iter_moveE,(_ZN39_INTERNAL_46bec3d7_4_k_cu_034899aa_31304cuda3std3__45__cpo5beginE - _ZN39_INTERNAL_46bec3d7_4_k_cu_034899aa_31304cuda3std6ranges3__45__cpo9iter_moveE)
_ZN39_INTERNAL_46bec3d7_4_k_cu_034899aa_31304cuda3std6ranges3__45__cpo9iter_moveE:
	.zero		1
	.type		_ZN39_INTERNAL_46bec3d7_4_k_cu_034899aa_31304cuda3std3__45__cpo5beginE,@object
	.size		_ZN39_INTERNAL_46bec3d7_4_k_cu_034899aa_31304cuda3std3__45__cpo5beginE,(_ZN39_INTERNAL_46bec3d7_4_k_cu_034899aa_31304cuda3std3__441_GLOBAL__N__46bec3d7_4_k_cu_034899aa_31306ignoreE - _ZN39_INTERNAL_46bec3d7_4_k_cu_034899aa_31304cuda3std3__45__cpo5beginE)
_ZN39_INTERNAL_46bec3d7_4_k_cu_034899aa_31304cuda3std3__45__cpo5beginE:
	.zero		1
	.type		_ZN39_INTERNAL_46bec3d7_4_k_cu_034899aa_31304cuda3std3__441_GLOBAL__N__46bec3d7_4_k_cu_034899aa_31306ignoreE,@object
	.size		_ZN39_INTERNAL_46bec3d7_4_k_cu_034899aa_31304cuda3std3__441_GLOBAL__N__46bec3d7_4_k_cu_034899aa_31306ignoreE,(_ZN39_INTERNAL_46bec3d7_4_k_cu_034899aa_31304cute7productE - _ZN39_INTERNAL_46bec3d7_4_k_cu_034899aa_31304cuda3std3__441_GLOBAL__N__46bec3d7_4_k_cu_034899aa_31306ignoreE)
_ZN39_INTERNAL_46bec3d7_4_k_cu_034899aa_31304cuda3std3__441_GLOBAL__N__46bec3d7_4_k_cu_034899aa_31306ignoreE:
	.zero		1
	.type		_ZN39_INTERNAL_46bec3d7_4_k_cu_034899aa_31304cute7productE,@object
	.size		_ZN39_INTERNAL_46bec3d7_4_k_cu_034899aa_31304cute7productE,(_ZN39_INTERNAL_46bec3d7_4_k_cu_034899aa_31304cuda3std3__45__cpo3endE - _ZN39_INTERNAL_46bec3d7_4_k_cu_034899aa_31304cute7productE)
_ZN39_INTERNAL_46bec3d7_4_k_cu_034899aa_31304cute7productE:
	.zero		1
	.type		_ZN39_INTERNAL_46bec3d7_4_k_cu_034899aa_31304cuda3std3__45__cpo3endE,@object
	.size		_ZN39_INTERNAL_46bec3d7_4_k_cu_034899aa_31304cuda3std3__45__cpo3endE,(_ZN39_INTERNAL_46bec3d7_4_k_cu_034899aa_31304cuda3std3__419piecewise_constructE - _ZN39_INTERNAL_46bec3d7_4_k_cu_034899aa_31304cuda3std3__45__cpo3endE)
_ZN39_INTERNAL_46bec3d7_4_k_cu_034899aa_31304cuda3std3__45__cpo3endE:
	.zero		1
	.type		_ZN39_INTERNAL_46bec3d7_4_k_cu_034899aa_31304cuda3std3__419piecewise_constructE,@object
	.size		_ZN39_INTERNAL_46bec3d7_4_k_cu_034899aa_31304cuda3std3__419piecewise_constructE,(_ZN39_INTERNAL_46bec3d7_4_k_cu_034899aa_31304cuda3std3__45__cpo4cendE - _ZN39_INTERNAL_46bec3d7_4_k_cu_034899aa_31304cuda3std3__419piecewise_constructE)
_ZN39_INTERNAL_46bec3d7_4_k_cu_034899aa_31304cuda3std3__419piecewise_constructE:
	.zero		1
	.type		_ZN39_INTERNAL_46bec3d7_4_k_cu_034899aa_31304cuda3std3__45__cpo4cendE,@object
	.size		_ZN39_INTERNAL_46bec3d7_4_k_cu_034899aa_31304cuda3std3__45__cpo4cendE,(_ZN39_INTERNAL_46bec3d7_4_k_cu_034899aa_31304cuda3std6ranges3__45__cpo4swapE - _ZN39_INTERNAL_46bec3d7_4_k_cu_034899aa_31304cuda3std3__45__cpo4cendE)
_ZN39_INTERNAL_46bec3d7_4_k_cu_034899aa_31304cuda3std3__45__cpo4cendE:
	.zero		1
	.type		_ZN39_INTERNAL_46bec3d7_4_k_cu_034899aa_31304cuda3std6ranges3__45__cpo4swapE,@object
	.size		_ZN39_INTERNAL_46bec3d7_4_k_cu_034899aa_31304cuda3std6ranges3__45__cpo4swapE,(.L_10 - _ZN39_INTERNAL_46bec3d7_4_k_cu_034899aa_31304cuda3std6ranges3__45__cpo4swapE)
_ZN39_INTERNAL_46bec3d7_4_k_cu_034899aa_31304cuda3std6ranges3__45__cpo4swapE:
	.zero		1
.L_10:


//--------------------- .nv.constant0._ZN7cutlass13device_kernelINS_4conv6kernel13ConvUniversalINS1_16ConvProblemShapeILNS1_8OperatorE2ELi2EEENS1_10collective14CollectiveConvINS1_47MainloopSm100TmaUmmaWarpSpecializedImplicitGemmILS5_2ELi10ELi2ELi1ELi2EN4cute5tupleIJNSA_1CILi2EEENSC_ILi1EEESE_EEEEENSB_IJNSC_ILi256EEENSB_IJNSC_ILi64EEEEEESJ_EEENS_10bfloat16_tESL_NSA_8TiledMMAINSA_8MMA_AtomIJNSA_26SM100_MMA_F16BF16_2x1SM_SSISL_SL_fLi256ELi64ELNSA_4UMMA5MajorE1ELSQ_1ELNSP_7ScaleInE0ELSR_0EEEEEENSA_6LayoutINSB_IJSE_SE_SE_EEENSB_IJNSC_ILi0EEESW_SW_EEEEENSB_IJNSA_10UnderscoreESZ_SZ_EEEEENS7_6detail27Sm100ImplicitGemmTileTraitsINSA_18SM100_TMA_2SM_LOADENSA_14ComposedLayoutINSA_7SwizzleILi3ELi4ELi3EEENSA_18smem_ptr_flag_bitsILi16EEENSU_INSB_IJSI_NSC_ILi8EEEEEENSB_IJSE_SI_EEEEEEEvEENS13_INSA_25SM100_TMA_2SM_LOAD_IM2COLENS15_INS16_ILi2ELi4ELi3EEES19_NSU_INSB_IJNSC_ILi32EEES1A_EEENSB_IJSE_S1I_EEEEEEEvEEEENS_8epilogue10collective18CollectiveEpilogueINS1P_23Sm100TmaWarpSpecializedILi3ELi2ELi32ELb1ELb0EEEJNSB_IJNSC_ILi128EEESJ_SJ_EEENSB_IJNSU_IS1U_SE_EENSU_IS1I_SE_EEEEESL_NSB_IJlNSB_IJSE_llEEESW_EEESL_S20_NS1P_6fusion15FusionCallbacksIS1T_NS21_17LinearCombinationISL_fSL_fLNS_15FloatRoundStyleE2EEES1V_S1Y_JEEENSA_5SM1004TMEM4LOAD26SM100_TMEM_LOAD_32dp32b32xENSA_13SM90_TMA_LOADENS15_IS1H_S19_NSU_INSB_IJS1A_S1I_EEENSB_IJS1I_SE_EEEEEEENSA_39AutoVectorizingCopyWithAssumedAlignmentILi128EEENSA_14SM90_TMA_STOREES2F_S2H_S2H_EEEvvEEEEvNT_6ParamsE --------------------------
	.section	.nv.constant0._ZN7cutlass13device_kernelINS_4conv6kernel13ConvUniversalINS1_16ConvProblemShapeILNS1_8OperatorE2ELi2EEENS1_10collective14CollectiveConvINS1_47MainloopSm100TmaUmmaWarpSpecializedImplicitGemmILS5_2ELi10ELi2ELi1ELi2EN4cute5tupleIJNSA_1CILi2EEENSC_ILi1EEESE_EEEEENSB_IJNSC_ILi256EEENSB_IJNSC_ILi64EEEEEESJ_EEENS_10bfloat16_tESL_NSA_8TiledMMAINSA_8MMA_AtomIJNSA_26SM100_MMA_F16BF16_2x1SM_SSISL_SL_fLi256ELi64ELNSA_4UMMA5MajorE1ELSQ_1ELNSP_7ScaleInE0ELSR_0EEEEEENSA_6LayoutINSB_IJSE_SE_SE_EEENSB_IJNSC_ILi0EEESW_SW_EEEEENSB_IJNSA_10UnderscoreESZ_SZ_EEEEENS7_6detail27Sm100ImplicitGemmTileTraitsINSA_18SM100_TMA_2SM_LOADENSA_14ComposedLayoutINSA_7SwizzleILi3ELi4ELi3EEENSA_18smem_ptr_flag_bitsILi16EEENSU_INSB_IJSI_NSC_ILi8EEEEEENSB_IJSE_SI_EEEEEEEvEENS13_INSA_25SM100_TMA_2SM_LOAD_IM2COLENS15_INS16_ILi2ELi4ELi3EEES19_NSU_INSB_IJNSC_ILi32EEES1A_EEENSB_IJSE_S1I_EEEEEEEvEEEENS_8epilogue10collective18CollectiveEpilogueINS1P_23Sm100TmaWarpSpecializedILi3ELi2ELi32ELb1ELb0EEEJNSB_IJNSC_ILi128EEESJ_SJ_EEENSB_IJNSU_IS1U_SE_EENSU_IS1I_SE_EEEEESL_NSB_IJlNSB_IJSE_llEEESW_EEESL_S20_NS1P_6fusion15FusionCallbacksIS1T_NS21_17LinearCombinationISL_fSL_fLNS_15FloatRoundStyleE2EEES1V_S1Y_JEEENSA_5SM1004TMEM4LOAD26SM100_TMEM_LOAD_32dp32b32xENSA_13SM90_TMA_LOADENS15_IS1H_S19_NSU_INSB_IJS1A_S1I_EEENSB_IJS1I_SE_EEEEEEENSA_39AutoVectorizingCopyWithAssumedAlignmentILi128EEENSA_14SM90_TMA_STOREES2F_S2H_S2H_EEEvvEEEEvNT_6ParamsE,"a",@progbits
	.sectionflags	@""
	.align	4
.nv.constant0._ZN7cutlass13device_kernelINS_4conv6kernel13ConvUniversalINS1_16ConvProblemShapeILNS1_8OperatorE2ELi2EEENS1_10collective14CollectiveConvINS1_47MainloopSm100TmaUmmaWarpSpecializedImplicitGemmILS5_2ELi10ELi2ELi1ELi2EN4cute5tupleIJNSA_1CILi2EEENSC_ILi1EEESE_EEEEENSB_IJNSC_ILi256EEENSB_IJNSC_ILi64EEEEEESJ_EEENS_10bfloat16_tESL_NSA_8TiledMMAINSA_8MMA_AtomIJNSA_26SM100_MMA_F16BF16_2x1SM_SSISL_SL_fLi256ELi64ELNSA_4UMMA5MajorE1ELSQ_1ELNSP_7ScaleInE0ELSR_0EEEEEENSA_6LayoutINSB_IJSE_SE_SE_EEENSB_IJNSC_ILi0EEESW_SW_EEEEENSB_IJNSA_10UnderscoreESZ_SZ_EEEEENS7_6detail27Sm100ImplicitGemmTileTraitsINSA_18SM100_TMA_2SM_LOADENSA_14ComposedLayoutINSA_7SwizzleILi3ELi4ELi3EEENSA_18smem_ptr_flag_bitsILi16EEENSU_INSB_IJSI_NSC_ILi8EEEEEENSB_IJSE_SI_EEEEEEEvEENS13_INSA_25SM100_TMA_2SM_LOAD_IM2COLENS15_INS16_ILi2ELi4ELi3EEES19_NSU_INSB_IJNSC_ILi32EEES1A_EEENSB_IJSE_S1I_EEEEEEEvEEEENS_8epilogue10collective18CollectiveEpilogueINS1P_23Sm100TmaWarpSpecializedILi3ELi2ELi32ELb1ELb0EEEJNSB_IJNSC_ILi128EEESJ_SJ_EEENSB_IJNSU_IS1U_SE_EENSU_IS1I_SE_EEEEESL_NSB_IJlNSB_IJSE_llEEESW_EEESL_S20_NS1P_6fusion15FusionCallbacksIS1T_NS21_17LinearCombinationISL_fSL_fLNS_15FloatRoundStyleE2EEES1V_S1Y_JEEENSA_5SM1004TMEM4LOAD26SM100_TMEM_LOAD_32dp32b32xENSA_13SM90_TMA_LOADENS15_IS1H_S19_NSU_INSB_IJS1A_S1I_EEENSB_IJS1I_SE_EEEEEEENSA_39AutoVectorizingCopyWithAssumedAlignmentILi128EEENSA_14SM90_TMA_STOREES2F_S2H_S2H_EEEvvEEEEvNT_6ParamsE:
	.zero		2944


//--------------------- SYMBOLS --------------------------

	.type		.nv.reservedSmem.offset0,@object
	.size		.nv.reservedSmem.offset0,0x4
	.type		.nv.reservedSmem.cap,@object
	.size		.nv.reservedSmem.cap,0x4
	.type		__assertfail,@function
